def matmul_kernel(
    a_ptr,
    b_ptr,
    c_ptr,
    M,
    N,
    K,
    stride_am,
    stride_ak,
    stride_bk,
    stride_bn,
    stride_cm,
    stride_cn,
    BLOCK_M: tl.constexpr,
    BLOCK_N: tl.constexpr,
    BLOCK_K: tl.constexpr,
    GROUP_M: tl.constexpr,
):
    pid = tl.program_id(axis=0)
    num_pid_m = tl.cdiv(M, BLOCK_M)
    num_pid_n = tl.cdiv(N, BLOCK_N)
    num_pid_in_group = GROUP_M * num_pid_n
    group_id = pid // num_pid_in_group
    first_pid_m = group_id * GROUP_M
    group_size_m = min(num_pid_m - first_pid_m, GROUP_M)
    pid_m = first_pid_m + ((pid % num_pid_in_group) % group_size_m)
    pid_n = (pid % num_pid_in_group) // group_size_m

    offs_am = (pid_m * BLOCK_M + tl.arange(0, BLOCK_M)) % M
    offs_bn = (pid_n * BLOCK_N + tl.arange(0, BLOCK_N)) % N
    offs_k = tl.arange(0, BLOCK_K)
    a_ptrs = a_ptr + offs_am[:, None] * stride_am + offs_k[None, :] * stride_ak
    b_ptrs = b_ptr + offs_k[:, None] * stride_bk + offs_bn[None, :] * stride_bn

    acc = tl.zeros((BLOCK_M, BLOCK_N), dtype=tl.float32)
    for kk in range(0, tl.cdiv(K, BLOCK_K)):
        a = tl.load(a_ptrs, mask=offs_k[None, :] < K - kk * BLOCK_K, other=0.0)
        b = tl.load(b_ptrs, mask=offs_k[:, None] < K - kk * BLOCK_K, other=0.0)
        acc = tl.dot(a, b, acc)
        a_ptrs += BLOCK_K * stride_ak
        b_ptrs += BLOCK_K * stride_bk

    c = acc.to(c_ptr.dtype.element_ty)
    offs_cm = pid_m * BLOCK_M + tl.arange(0, BLOCK_M)
    offs_cn = pid_n * BLOCK_N + tl.arange(0, BLOCK_N)
    c_ptrs = c_ptr + offs_cm[:, None] * stride_cm + offs_cn[None, :] * stride_cn
    mask = (offs_cm[:, None] < M) & (offs_cn[None, :] < N)
    tl.store(c_ptrs, c, mask=mask)

# config = {"BLOCK_K": 16, "BLOCK_M": 16, "BLOCK_N": 128, "GROUP_M": 8, "arch": "sm_80", "dtype": "bf16", "num_ctas": 1, "num_stages": 3, "num_warps": 4}
# arch = sm_80


// ===== COMPILED SASS (sm_80) =====

	.target	sm_80

	.elftype	@"ET_EXEC"


//--------------------- .note.nv.tkinfo           --------------------------
	.section	.note.nv.tkinfo,"",@"SHT_NOTE"
	.sectionflags	@"SHF_NOTE_NV_TKINFO"
	.tkinfo
        /*0018*/ 	.word	0x00000002
        /*0030*/ 	.string	""
        /*0030*/ 	.string	"ptxas"
        /*0030*/ 	.string	"Cuda compilation tools, release 13.0, V13.0.88"
        /*0030*/ 	.string	"Build cuda_13.0.r13.0/compiler.36424714_0"
        /*0030*/ 	.string	"-v  -suppress-debug-info  -lineinfo  -arch sm_80 "



//--------------------- .note.nv.cuinfo           --------------------------
	.section	.note.nv.cuinfo,"",@"SHT_NOTE"
	.sectionflags	@"SHF_NOTE_NV_CUINFO"
        /*0018*/ 	.short	0x0002
        /*001a*/ 	.short	0x0050
        /*001c*/ 	.short	0x0082
	.zero		2


//--------------------- .nv.info                  --------------------------
	.section	.nv.info,"",@"SHT_CUDA_INFO"
	.align	4


	//----- nvinfo : EIATTR_REGCOUNT
	.align		4
        /*0000*/ 	.byte	0x04, 0x2f
        /*0002*/ 	.short	(.L_1 - .L_0)
	.align		4
.L_0:
        /*0004*/ 	.word	index@(matmul_kernel)
        /*0008*/ 	.word	0x00000060


	//----- nvinfo : EIATTR_FRAME_SIZE
	.align		4
.L_1:
        /*000c*/ 	.byte	0x04, 0x11
        /*000e*/ 	.short	(.L_3 - .L_2)
	.align		4
.L_2:
        /*0010*/ 	.word	index@(matmul_kernel)
        /*0014*/ 	.word	0x00000000


	//----- nvinfo : EIATTR_MIN_STACK_SIZE
	.align		4
.L_3:
        /*0018*/ 	.byte	0x04, 0x12
        /*001a*/ 	.short	(.L_5 - .L_4)
	.align		4
.L_4:
        /*001c*/ 	.word	index@(matmul_kernel)
        /*0020*/ 	.word	0x00000000
.L_5:


//--------------------- .nv.info.matmul_kernel    --------------------------
	.section	.nv.info.matmul_kernel,"",@"SHT_CUDA_INFO"
	.sectionflags	@""
	.align	4


	//----- nvinfo : EIATTR_CUDA_API_VERSION
	.align		4
        /*0000*/ 	.byte	0x04, 0x37
        /*0002*/ 	.short	(.L_7 - .L_6)
.L_6:
        /*0004*/ 	.word	0x00000082


	//----- nvinfo : EIATTR_SW2861232_WAR
	.align		4
.L_7:
        /*0008*/ 	.byte	0x01, 0x35
	.zero		2


	//----- nvinfo : EIATTR_PARAM_CBANK
	.align		4
        /*000c*/ 	.byte	0x04, 0x0a
        /*000e*/ 	.short	(.L_9 - .L_8)
	.align		4
.L_8:
        /*0010*/ 	.word	index@(.nv.constant0.matmul_kernel)
        /*0014*/ 	.short	0x0160
        /*0016*/ 	.short	0x0050


	//----- nvinfo : EIATTR_CBANK_PARAM_SIZE
	.align		4
.L_9:
        /*0018*/ 	.byte	0x03, 0x19
        /*001a*/ 	.short	0x0050


	//----- nvinfo : EIATTR_KPARAM_INFO
	.align		4
        /*001c*/ 	.byte	0x04, 0x17
        /*001e*/ 	.short	(.L_11 - .L_10)
.L_10:
        /*0020*/ 	.word	0x00000000
        /*0024*/ 	.short	0x000d
        /*0026*/ 	.short	0x0048
        /*0028*/ 	.byte	0x00, 0xf4, 0x21, 0x00


	//----- nvinfo : EIATTR_KPARAM_INFO
	.align		4
.L_11:
        /*002c*/ 	.byte	0x04, 0x17
        /*002e*/ 	.short	(.L_13 - .L_12)
.L_12:
        /*0030*/ 	.word	0x00000000
        /*0034*/ 	.short	0x000c
        /*0036*/ 	.short	0x0040
        /*0038*/ 	.byte	0x00, 0xf4, 0x21, 0x00


	//----- nvinfo : EIATTR_KPARAM_INFO
	.align		4
.L_13:
        /*003c*/ 	.byte	0x04, 0x17
        /*003e*/ 	.short	(.L_15 - .L_14)
.L_14:
        /*0040*/ 	.word	0x00000000
        /*0044*/ 	.short	0x000b
        /*0046*/ 	.short	0x0038
        /*0048*/ 	.byte	0x00, 0xf0, 0x11, 0x00


	//----- nvinfo : EIATTR_KPARAM_INFO
	.align		4
.L_15:
        /*004c*/ 	.byte	0x04, 0x17
        /*004e*/ 	.short	(.L_17 - .L_16)
.L_16:
        /*0050*/ 	.word	0x00000000
        /*0054*/ 	.short	0x000a
        /*0056*/ 	.short	0x0034
        /*0058*/ 	.byte	0x00, 0xf0, 0x11, 0x00


	//----- nvinfo : EIATTR_KPARAM_INFO
	.align		4
.L_17:
        /*005c*/ 	.byte	0x04, 0x17
        /*005e*/ 	.short	(.L_19 - .L_18)
.L_18:
        /*0060*/ 	.word	0x00000000
        /*0064*/ 	.short	0x0009
        /*0066*/ 	.short	0x0030
        /*0068*/ 	.byte	0x00, 0xf0, 0x11, 0x00


	//----- nvinfo : EIATTR_KPARAM_INFO
	.align		4
.L_19:
        /*006c*/ 	.byte	0x04, 0x17
        /*006e*/ 	.short	(.L_21 - .L_20)
.L_20:
        /*0070*/ 	.word	0x00000000
        /*0074*/ 	.short	0x0008
        /*0076*/ 	.short	0x002c
        /*0078*/ 	.byte	0x00, 0xf0, 0x11, 0x00


	//----- nvinfo : EIATTR_KPARAM_INFO
	.align		4
.L_21:
        /*007c*/ 	.byte	0x04, 0x17
        /*007e*/ 	.short	(.L_23 - .L_22)
.L_22:
        /*0080*/ 	.word	0x00000000
        /*0084*/ 	.short	0x0007
        /*0086*/ 	.short	0x0028
        /*0088*/ 	.byte	0x00, 0xf0, 0x11, 0x00


	//----- nvinfo : EIATTR_KPARAM_INFO
	.align		4
.L_23:
        /*008c*/ 	.byte	0x04, 0x17
        /*008e*/ 	.short	(.L_25 - .L_24)
.L_24:
        /*0090*/ 	.word	0x00000000
        /*0094*/ 	.short	0x0006
        /*0096*/ 	.short	0x0024
        /*0098*/ 	.byte	0x00, 0xf0, 0x11, 0x00


	//----- nvinfo : EIATTR_KPARAM_INFO
	.align		4
.L_25:
        /*009c*/ 	.byte	0x04, 0x17
        /*009e*/ 	.short	(.L_27 - .L_26)
.L_26:
        /*00a0*/ 	.word	0x00000000
        /*00a4*/ 	.short	0x0005
        /*00a6*/ 	.short	0x0020
        /*00a8*/ 	.byte	0x00, 0xf0, 0x11, 0x00


	//----- nvinfo : EIATTR_KPARAM_INFO
	.align		4
.L_27:
        /*00ac*/ 	.byte	0x04, 0x17
        /*00ae*/ 	.short	(.L_29 - .L_28)
.L_28:
        /*00b0*/ 	.word	0x00000000
        /*00b4*/ 	.short	0x0004
        /*00b6*/ 	.short	0x001c
        /*00b8*/ 	.byte	0x00, 0xf0, 0x11, 0x00


	//----- nvinfo : EIATTR_KPARAM_INFO
	.align		4
.L_29:
        /*00bc*/ 	.byte	0x04, 0x17
        /*00be*/ 	.short	(.L_31 - .L_30)
.L_30:
        /*00c0*/ 	.word	0x00000000
        /*00c4*/ 	.short	0x0003
        /*00c6*/ 	.short	0x0018
        /*00c8*/ 	.byte	0x00, 0xf0, 0x11, 0x00


	//----- nvinfo : EIATTR_KPARAM_INFO
	.align		4
.L_31:
        /*00cc*/ 	.byte	0x04, 0x17
        /*00ce*/ 	.short	(.L_33 - .L_32)
.L_32:
        /*00d0*/ 	.word	0x00000000
        /*00d4*/ 	.short	0x0002
        /*00d6*/ 	.short	0x0010
        /*00d8*/ 	.byte	0x00, 0xf4, 0x21, 0x00


	//----- nvinfo : EIATTR_KPARAM_INFO
	.align		4
.L_33:
        /*00dc*/ 	.byte	0x04, 0x17
        /*00de*/ 	.short	(.L_35 - .L_34)
.L_34:
        /*00e0*/ 	.word	0x00000000
        /*00e4*/ 	.short	0x0001
        /*00e6*/ 	.short	0x0008
        /*00e8*/ 	.byte	0x00, 0xf4, 0x21, 0x00


	//----- nvinfo : EIATTR_KPARAM_INFO
	.align		4
.L_35:
        /*00ec*/ 	.byte	0x04, 0x17
        /*00ee*/ 	.short	(.L_37 - .L_36)
.L_36:
        /*00f0*/ 	.word	0x00000000
        /*00f4*/ 	.short	0x0000
        /*00f6*/ 	.short	0x0000
        /*00f8*/ 	.byte	0x00, 0xf4, 0x21, 0x00


	//----- nvinfo : EIATTR_MAXREG_COUNT
	.align		4
.L_37:
        /*00fc*/ 	.byte	0x03, 0x1b
        /*00fe*/ 	.short	0x00ff


	//----- nvinfo : EIATTR_NUM_BARRIERS
	.align		4
        /*0100*/ 	.byte	0x02, 0x4c
        /*0102*/ 	.byte	0x01
	.zero		1


	//----- nvinfo : EIATTR_MERCURY_ISA_VERSION
	.align		4
        /*0104*/ 	.byte	0x03, 0x5f
        /*0106*/ 	.short	0x0000


	//----- nvinfo : EIATTR_EXIT_INSTR_OFFSETS
	.align		4
        /*0108*/ 	.byte	0x04, 0x1c
        /*010a*/ 	.short	(.L_39 - .L_38)


	//   ....[0]....
.L_38:
        /*010c*/ 	.word	0x000028c0


	//   ....[1]....
        /*0110*/ 	.word	0x000028f0


	//----- nvinfo : EIATTR_REQNTID
	.align		4
.L_39:
        /*0114*/ 	.byte	0x04, 0x10
        /*0116*/ 	.short	(.L_41 - .L_40)
.L_40:
        /*0118*/ 	.word	0x00000080
        /*011c*/ 	.word	0x00000001
        /*0120*/ 	.word	0x00000001
.L_41:


//--------------------- .nv.callgraph             --------------------------
	.section	.nv.callgraph,"",@"SHT_CUDA_CALLGRAPH"
	.align	4
	.sectionentsize	8
	.align		4
        /*0000*/ 	.word	0x00000000
	.align		4
        /*0004*/ 	.word	0xffffffff
	.align		4
        /*0008*/ 	.word	0x00000000
	.align		4
        /*000c*/ 	.word	0xfffffffe
	.align		4
        /*0010*/ 	.word	0x00000000
	.align		4
        /*0014*/ 	.word	0xfffffffd
	.align		4
        /*0018*/ 	.word	0x00000000
	.align		4
        /*001c*/ 	.word	0xfffffffc


//--------------------- .nv.rel.action            --------------------------
	.section	.nv.rel.action,"",@"SHT_CUDA_RELOCINFO"
	.align	8
	.sectionentsize	8
        /*0000*/ 	.byte	0x73, 0x00, 0x00, 0x00, 0x00, 0x00, 0x00, 0x00, 0x00, 0x00, 0x00, 0x11, 0x25, 0x00, 0x05, 0x36


//--------------------- .nv.constant0.matmul_kernel --------------------------
	.section	.nv.constant0.matmul_kernel,"a",@progbits
	.sectionflags	@""
	.align	4
.nv.constant0.matmul_kernel:
	.zero		432


//--------------------- .text.matmul_kernel       --------------------------
	.section	.text.matmul_kernel,"ax",@progbits
	.sectioninfo	@"SHI_REGISTERS=96"
	.align	128
        .global         matmul_kernel
        .type           matmul_kernel,@function
        .size           matmul_kernel,(.L_x_4 - matmul_kernel)
        .other          matmul_kernel,@"STO_CUDA_ENTRY STV_DEFAULT"
matmul_kernel:
.text.matmul_kernel:
[----:B------:R-:W-:Y:S02]  /*0000*/  IMAD.MOV.U32 R1, RZ, RZ, c[0x0][0x28] ;  /* 0x00000a00ff017624 */ /* 0x000fe400078e00ff */
[----:B------:R-:W-:Y:S01]  /*0010*/  IMAD.MOV.U32 R0, RZ, RZ, c[0x0][0x17c] ;  /* 0x00005f00ff007624 */ /* 0x000fe200078e00ff */
[----:B------:R-:W0:Y:S01]  /*0020*/  S2R R5, SR_CTAID.X ;  /* 0x0000000000057919 */ /* 0x000e220000002500 */
[----:B------:R-:W-:Y:S02]  /*0030*/  ULDC UR4, c[0x0][0x180] ;  /* 0x0000600000047ab9 */ /* 0x000fe40000000800 */
[----:B------:R-:W-:Y:S01]  /*0040*/  ULDC.64 UR6, c[0x0][0x118] ;  /* 0x0000460000067ab9 */ /* 0x000fe20000000a00 */
[----:B------:R-:W-:Y:S01]  /*0050*/  IADD3 R0, R0, 0x7f, RZ ;  /* 0x0000007f00007810 */ /* 0x000fe20007ffe0ff */
[----:B------:R-:W1:Y:S03]  /*0060*/  S2R R75, SR_TID.X ;  /* 0x00000000004b7919 */ /* 0x000e660000002100 */
[----:B------:R-:W-:-:S04]  /*0070*/  SHF.R.S32.HI R3, RZ, 0x1f, R0 ;  /* 0x0000001fff037819 */ /* 0x000fc80000011400 */
[----:B------:R-:W-:-:S04]  /*0080*/  LEA.HI R3, R3, R0, RZ, 0x7 ;  /* 0x0000000003037211 */ /* 0x000fc800078f38ff */
[----:B------:R-:W-:-:S05]  /*0090*/  SHF.R.S32.HI R3, RZ, 0x7, R3 ;  /* 0x00000007ff037819 */ /* 0x000fca0000011403 */
[----:B------:R-:W-:Y:S01]  /*00a0*/  IMAD.SHL.U32 R4, R3, 0x8, RZ ;  /* 0x0000000803047824 */ /* 0x000fe200078e00ff */
[----:B0-----:R-:W-:-:S04]  /*00b0*/  IABS R8, R5 ;  /* 0x0000000500087213 */ /* 0x001fc80000000000 */
[-C--:B------:R-:W-:Y:S02]  /*00c0*/  IABS R7, R4.reuse ;  /* 0x0000000400077213 */ /* 0x080fe40000000000 */
[----:B------:R-:W-:Y:S02]  /*00d0*/  IABS R10, R4 ;  /* 0x00000004000a7213 */ /* 0x000fe40000000000 */
[----:B------:R-:W0:Y:S01]  /*00e0*/  I2F.RP R0, R7 ;  /* 0x0000000700007306 */ /* 0x000e220000209400 */
[----:B-1----:R-:W-:Y:S02]  /*00f0*/  SHF.R.U32.HI R74, RZ, 0x4, R75 ;  /* 0x00000004ff4a7819 */ /* 0x002fe4000001164b */
[----:B------:R-:W-:Y:S02]  /*0100*/  LOP3.LUT R73, R75, 0xf, RZ, 0xc0, !PT ;  /* 0x0000000f4b497812 */ /* 0x000fe400078ec0ff */
[----:B------:R-:W-:-:S04]  /*0110*/  SGXT.U32 R74, R74, 0x3 ;  /* 0x000000034a4a781a */ /* 0x000fc80000000000 */
[----:B------:R-:W-:Y:S01]  /*0120*/  LOP3.LUT R72, R74, 0x8, RZ, 0xfc, !PT ;  /* 0x000000084a487812 */ /* 0x000fe200078efcff */
[----:B0-----:R-:W0:Y:S02]  /*0130*/  MUFU.RCP R0, R0 ;  /* 0x0000000000007308 */ /* 0x001e240000001000 */
[----:B0-----:R-:W-:Y:S01]  /*0140*/  IADD3 R2, R0, 0xffffffe, RZ ;  /* 0x0ffffffe00027810 */ /* 0x001fe20007ffe0ff */
[----:B------:R-:W-:-:S05]  /*0150*/  IMAD.MOV R0, RZ, RZ, -R10 ;  /* 0x000000ffff007224 */ /* 0x000fca00078e0a0a */
[----:B------:R0:W1:Y:S02]  /*0160*/  F2I.FTZ.U32.TRUNC.NTZ R3, R2 ;  /* 0x0000000200037305 */ /* 0x000064000021f000 */
[----:B0-----:R-:W-:Y:S02]  /*0170*/  IMAD.MOV.U32 R2, RZ, RZ, RZ ;  /* 0x000000ffff027224 */ /* 0x001fe400078e00ff */
[----:B-1----:R-:W-:-:S04]  /*0180*/  IMAD.MOV R6, RZ, RZ, -R3 ;  /* 0x000000ffff067224 */ /* 0x002fc800078e0a03 */
[----:B------:R-:W-:Y:S02]  /*0190*/  IMAD R9, R6, R7, RZ ;  /* 0x0000000706097224 */ /* 0x000fe400078e02ff */
[----:B------:R-:W-:Y:S02]  /*01a0*/  IMAD.MOV.U32 R6, RZ, RZ, R8 ;  /* 0x000000ffff067224 */ /* 0x000fe400078e0008 */
[----:B------:R-:W-:-:S06]  /*01b0*/  IMAD.HI.U32 R3, R3, R9, R2 ;  /* 0x0000000903037227 */ /* 0x000fcc00078e0002 */
[----:B------:R-:W-:-:S04]  /*01c0*/  IMAD.HI.U32 R3, R3, R6, RZ ;  /* 0x0000000603037227 */ /* 0x000fc800078e00ff */
[----:B------:R-:W-:-:S05]  /*01d0*/  IMAD R0, R3, R0, R6 ;  /* 0x0000000003007224 */ /* 0x000fca00078e0206 */
[----:B------:R-:W-:-:S13]  /*01e0*/  ISETP.GT.U32.AND P1, PT, R7, R0, PT ;  /* 0x000000000700720c */ /* 0x000fda0003f24070 */
[----:B------:R-:W-:Y:S01]  /*01f0*/  @!P1 IMAD.IADD R0, R0, 0x1, -R7 ;  /* 0x0000000100009824 */ /* 0x000fe200078e0a07 */
[----:B------:R-:W-:Y:S02]  /*0200*/  @!P1 IADD3 R3, R3, 0x1, RZ ;  /* 0x0000000103039810 */ /* 0x000fe40007ffe0ff */
[----:B------:R-:W-:Y:S02]  /*0210*/  ISETP.NE.AND P1, PT, R4, RZ, PT ;  /* 0x000000ff0400720c */ /* 0x000fe40003f25270 */
[----:B------:R-:W-:Y:S02]  /*0220*/  ISETP.GE.U32.AND P0, PT, R0, R7, PT ;  /* 0x000000070000720c */ /* 0x000fe40003f06070 */
[----:B------:R-:W-:-:S04]  /*0230*/  LOP3.LUT R0, R5, R4, RZ, 0x3c, !PT ;  /* 0x0000000405007212 */ /* 0x000fc800078e3cff */
[----:B------:R-:W-:Y:S01]  /*0240*/  ISETP.GE.AND P2, PT, R0, RZ, PT ;  /* 0x000000ff0000720c */ /* 0x000fe20003f46270 */
[----:B------:R-:W-:-:S05]  /*0250*/  IMAD.MOV.U32 R0, RZ, RZ, c[0x0][0x178] ;  /* 0x00005e00ff007624 */ /* 0x000fca00078e00ff */
[----:B------:R-:W-:Y:S02]  /*0260*/  IADD3 R0, R0, 0xf, RZ ;  /* 0x0000000f00007810 */ /* 0x000fe40007ffe0ff */
[----:B------:R-:W-:-:S05]  /*0270*/  @P0 IADD3 R3, R3, 0x1, RZ ;  /* 0x0000000103030810 */ /* 0x000fca0007ffe0ff */
[----:B------:R-:W-:Y:S01]  /*0280*/  IMAD.MOV.U32 R2, RZ, RZ, R3 ;  /* 0x000000ffff027224 */ /* 0x000fe200078e0003 */
[----:B------:R-:W-:-:S03]  /*0290*/  SHF.R.S32.HI R3, RZ, 0x1f, R0 ;  /* 0x0000001fff037819 */ /* 0x000fc60000011400 */
[----:B------:R-:W-:Y:S01]  /*02a0*/  @!P2 IMAD.MOV R2, RZ, RZ, -R2 ;  /* 0x000000ffff02a224 */ /* 0x000fe200078e0a02 */
[----:B------:R-:W-:Y:S02]  /*02b0*/  @!P1 LOP3.LUT R2, RZ, R4, RZ, 0x33, !PT ;  /* 0x00000004ff029212 */ /* 0x000fe400078e33ff */
[----:B------:R-:W-:-:S03]  /*02c0*/  LEA.HI R3, R3, R0, RZ, 0x4 ;  /* 0x0000000003037211 */ /* 0x000fc600078f20ff */
[----:B------:R-:W-:Y:S02]  /*02d0*/  IMAD.SHL.U32 R6, R2, 0x8, RZ ;  /* 0x0000000802067824 */ /* 0x000fe400078e00ff */
[----:B------:R-:W-:-:S03]  /*02e0*/  IMAD.MOV R2, RZ, RZ, -R2 ;  /* 0x000000ffff027224 */ /* 0x000fc600078e0a02 */
[----:B------:R-:W-:Y:S01]  /*02f0*/  LEA.HI.SX32 R3, R3, -R6, 0x1c ;  /* 0x8000000603037211 */ /* 0x000fe200078fe2ff */
[----:B------:R-:W-:-:S03]  /*0300*/  IMAD R4, R4, R2, R5 ;  /* 0x0000000204047224 */ /* 0x000fc600078e0205 */
[----:B------:R-:W-:Y:S02]  /*0310*/  IMNMX R11, R3, 0x8, PT ;  /* 0x00000008030b7817 */ /* 0x000fe40003800200 */
[----:B------:R-:W-:Y:S02]  /*0320*/  IABS R9, R4 ;  /* 0x0000000400097213 */ /* 0x000fe40000000000 */
[----:B------:R-:W-:-:S04]  /*0330*/  IABS R7, R11 ;  /* 0x0000000b00077213 */ /* 0x000fc80000000000 */
[----:B------:R-:W0:Y:S08]  /*0340*/  I2F.RP R0, R7 ;  /* 0x0000000700007306 */ /* 0x000e300000209400 */
[----:B0-----:R-:W0:Y:S02]  /*0350*/  MUFU.RCP R0, R0 ;  /* 0x0000000000007308 */ /* 0x001e240000001000 */
[----:B0-----:R-:W-:-:S06]  /*0360*/  IADD3 R3, R0, 0xffffffe, RZ ;  /* 0x0ffffffe00037810 */ /* 0x001fcc0007ffe0ff */
[----:B------:R-:W0:Y:S02]  /*0370*/  F2I.FTZ.U32.TRUNC.NTZ R3, R3 ;  /* 0x0000000300037305 */ /* 0x000e24000021f000 */
[----:B0-----:R-:W-:-:S04]  /*0380*/  IMAD.MOV R8, RZ, RZ, -R3 ;  /* 0x000000ffff087224 */ /* 0x001fc800078e0a03 */
[----:B------:R-:W-:Y:S01]  /*0390*/  IMAD.MOV.U32 R2, RZ, RZ, R8 ;  /* 0x000000ffff027224 */ /* 0x000fe200078e0008 */
[----:B------:R-:W-:-:S03]  /*03a0*/  IABS R8, R11 ;  /* 0x0000000b00087213 */ /* 0x000fc60000000000 */
[----:B------:R-:W-:Y:S02]  /*03b0*/  IMAD R5, R2, R7, RZ ;  /* 0x0000000702057224 */ /* 0x000fe400078e02ff */
[----:B------:R-:W-:Y:S02]  /*03c0*/  IMAD.MOV.U32 R2, RZ, RZ, RZ ;  /* 0x000000ffff027224 */ /* 0x000fe400078e00ff */
[----:B------:R-:W-:Y:S02]  /*03d0*/  IMAD.MOV R0, RZ, RZ, -R8 ;  /* 0x000000ffff007224 */ /* 0x000fe400078e0a08 */
        /* <DEDUP_REMOVED lines=9> */
[----:B------:R-:W-:-:S07]  /*0470*/  ISETP.GE.AND P2, PT, R0, RZ, PT ;  /* 0x000000ff0000720c */ /* 0x000fce0003f46270 */
[----:B------:R-:W-:-:S06]  /*0480*/  @P0 IADD3 R2, R2, 0x1, RZ ;  /* 0x0000000102020810 */ /* 0x000fcc0007ffe0ff */
[----:B------:R-:W-:Y:S01]  /*0490*/  @!P2 IMAD.MOV R2, RZ, RZ, -R2 ;  /* 0x000000ffff02a224 */ /* 0x000fe200078e0a02 */
[----:B------:R-:W-:-:S05]  /*04a0*/  @!P1 LOP3.LUT R2, RZ, R11, RZ, 0x33, !PT ;  /* 0x0000000bff029212 */ /* 0x000fca00078e33ff */
[----:B------:R-:W-:Y:S02]  /*04b0*/  IMAD.MOV R0, RZ, RZ, -R2 ;  /* 0x000000ffff007224 */ /* 0x000fe400078e0a02 */
[----:B------:R-:W-:Y:S02]  /*04c0*/  IMAD.SHL.U32 R3, R2, 0x80, RZ ;  /* 0x0000008002037824 */ /* 0x000fe400078e00ff */
[----:B------:R-:W-:Y:S02]  /*04d0*/  IMAD R0, R11, R0, R4 ;  /* 0x000000000b007224 */ /* 0x000fe400078e0204 */
[----:B------:R-:W-:Y:S01]  /*04e0*/  IMAD.MOV.U32 R4, RZ, RZ, c[0x0][0x180] ;  /* 0x00006000ff047624 */ /* 0x000fe200078e00ff */
[----:B------:R-:W-:Y:S01]  /*04f0*/  LEA.HI R68, R75, R3, RZ, 0x1c ;  /* 0x000000034b447211 */ /* 0x000fe200078fe0ff */
[----:B------:R-:W-:Y:S01]  /*0500*/  IMAD.IADD R0, R6, 0x1, R0 ;  /* 0x0000000106007824 */ /* 0x000fe200078e0200 */
[----:B------:R-:W-:Y:S02]  /*0510*/  LOP3.LUT R71, R3, R74, RZ, 0xfc, !PT ;  /* 0x0000004a03477212 */ /* 0x000fe400078efcff */
[----:B------:R-:W-:Y:S01]  /*0520*/  IADD3 R4, R4, 0xf, RZ ;  /* 0x0000000f04047810 */ /* 0x000fe20007ffe0ff */
[----:B------:R-:W-:Y:S01]  /*0530*/  IMAD R14, R0, 0x10, R73 ;  /* 0x00000010000e7824 */ /* 0x000fe200078e0249 */
[----:B------:R-:W-:-:S02]  /*0540*/  IADD3 R69, R68, 0x38, RZ ;  /* 0x0000003844457810 */ /* 0x000fc40007ffe0ff */
[----:B------:R-:W-:Y:S02]  /*0550*/  ISETP.GT.AND P0, PT, R4, 0xf, PT ;  /* 0x0000000f0400780c */ /* 0x000fe40003f04270 */
[----:B------:R-:W-:Y:S02]  /*0560*/  LOP3.LUT R70, R3, 0x8, R74, 0xfe, !PT ;  /* 0x0000000803467812 */ /* 0x000fe400078efe4a */
[----:B------:R-:W-:Y:S02]  /*0570*/  IADD3 R68, R68, 0x78, RZ ;  /* 0x0000007844447810 */ /* 0x000fe40007ffe0ff */
[C---:B------:R-:W-:Y:S02]  /*0580*/  LOP3.LUT R67, R71.reuse, 0x10, RZ, 0xfc, !PT ;  /* 0x0000001047437812 */ /* 0x040fe400078efcff */
[C---:B------:R-:W-:Y:S02]  /*0590*/  LOP3.LUT R66, R71.reuse, 0x18, RZ, 0xfc, !PT ;  /* 0x0000001847427812 */ /* 0x040fe400078efcff */
[----:B------:R-:W-:-:S02]  /*05a0*/  LOP3.LUT R49, R71, 0x20, RZ, 0xfc, !PT ;  /* 0x0000002047317812 */ /* 0x000fc400078efcff */
[C---:B------:R-:W-:Y:S02]  /*05b0*/  LOP3.LUT R48, R71.reuse, 0x28, RZ, 0xfc, !PT ;  /* 0x0000002847307812 */ /* 0x040fe400078efcff */
[C---:B------:R-:W-:Y:S02]  /*05c0*/  LOP3.LUT R47, R71.reuse, 0x30, RZ, 0xfc, !PT ;  /* 0x00000030472f7812 */ /* 0x040fe400078efcff */
[C---:B------:R-:W-:Y:S02]  /*05d0*/  LOP3.LUT R46, R71.reuse, 0x40, RZ, 0xfc, !PT ;  /* 0x00000040472e7812 */ /* 0x040fe400078efcff */
[C---:B------:R-:W-:Y:S02]  /*05e0*/  LOP3.LUT R45, R71.reuse, 0x48, RZ, 0xfc, !PT ;  /* 0x00000048472d7812 */ /* 0x040fe400078efcff */
[C---:B------:R-:W-:Y:S02]  /*05f0*/  LOP3.LUT R44, R71.reuse, 0x50, RZ, 0xfc, !PT ;  /* 0x00000050472c7812 */ /* 0x040fe400078efcff */
[----:B------:R-:W-:-:S02]  /*0600*/  LOP3.LUT R19, R71, 0x58, RZ, 0xfc, !PT ;  /* 0x0000005847137812 */ /* 0x000fc400078efcff */
[C---:B------:R-:W-:Y:S02]  /*0610*/  LOP3.LUT R18, R71.reuse, 0x60, RZ, 0xfc, !PT ;  /* 0x0000006047127812 */ /* 0x040fe400078efcff */
[C---:B------:R-:W-:Y:S02]  /*0620*/  LOP3.LUT R17, R71.reuse, 0x68, RZ, 0xfc, !PT ;  /* 0x0000006847117812 */ /* 0x040fe400078efcff */
[----:B------:R-:W-:Y:S01]  /*0630*/  LOP3.LUT R16, R71, 0x70, RZ, 0xfc, !PT ;  /* 0x0000007047107812 */ /* 0x000fe200078efcff */
[----:B------:R-:W-:Y:S05]  /*0640*/  @P0 BRA `(.L_x_0) ;  /* 0x0000009000000947 */ /* 0x000fea0003800000 */
[C---:B------:R-:W-:Y:S01]  /*0650*/  IMAD.SHL.U32 R12, R75.reuse, 0x20, RZ ;  /* 0x000000204b0c7824 */ /* 0x040fe200078e00ff */
[C---:B------:R-:W-:Y:S01]  /*0660*/  LOP3.LUT R15, R75.reuse, 0x10, RZ, 0xc0, !PT ;  /* 0x000000104b0f7812 */ /* 0x040fe200078ec0ff */
[----:B------:R-:W-:Y:S01]  /*0670*/  IMAD.SHL.U32 R13, R75, 0x8, RZ ;  /* 0x000000084b0d7824 */ /* 0x000fe200078e00ff */
[----:B------:R-:W-:Y:S01]  /*0680*/  CS2R R20, SRZ ;  /* 0x0000000000147805 */ /* 0x000fe2000001ff00 */
[----:B------:R-:W-:Y:S01]  /*0690*/  CS2R R26, SRZ ;  /* 0x00000000001a7805 */ /* 0x000fe2000001ff00 */
[----:B------:R-:W-:Y:S01]  /*06a0*/  CS2R R22, SRZ ;  /* 0x0000000000167805 */ /* 0x000fe2000001ff00 */
[----:B------:R-:W-:Y:S01]  /*06b0*/  CS2R R10, SRZ ;  /* 0x00000000000a7805 */ /* 0x000fe2000001ff00 */
[----:B------:R-:W-:Y:S01]  /*06c0*/  LOP3.LUT R12, R12, 0x60, RZ, 0xc0, !PT ;  /* 0x000000600c0c7812 */ /* 0x000fe200078ec0ff */
[----:B------:R-:W-:Y:S05]  /*06d0*/  BRA `(.L_x_1) ;  /* 0x00001ae000007947 */ /* 0x000fea0003800000 */
.L_x_0:
[----:B------:R-:W-:Y:S01]  /*06e0*/  IABS R2, c[0x0][0x17c] ;  /* 0x00005f0000027a13 */ /* 0x000fe20000000000 */
[----:B------:R-:W-:Y:S01]  /*06f0*/  IMAD R40, R74, c[0x0][0x188], RZ ;  /* 0x000062004a287a24 */ /* 0x000fe200078e02ff */
[----:B------:R-:W-:Y:S01]  /*0700*/  IABS R5, c[0x0][0x178] ;  /* 0x00005e0000057a13 */ /* 0x000fe20000000000 */
[----:B------:R-:W-:Y:S01]  /*0710*/  IMAD.SHL.U32 R12, R75, 0x20, RZ ;  /* 0x000000204b0c7824 */ /* 0x000fe200078e00ff */
[----:B------:R-:W0:Y:S01]  /*0720*/  I2F.RP R0, R2 ;  /* 0x0000000200007306 */ /* 0x000e220000209400 */
[----:B------:R-:W-:-:S02]  /*0730*/  IABS R27, R19 ;  /* 0x00000013001b7213 */ /* 0x000fc40000000000 */
[----:B------:R-:W-:Y:S02]  /*0740*/  IABS R37, R47 ;  /* 0x0000002f00257213 */ /* 0x000fe40000000000 */
[----:B------:R-:W-:Y:S02]  /*0750*/  IABS R10, R68 ;  /* 0x00000044000a7213 */ /* 0x000fe40000000000 */
[----:B------:R-:W-:Y:S01]  /*0760*/  IABS R61, R71 ;  /* 0x00000047003d7213 */ /* 0x000fe20000000000 */
[----:B------:R-:W1:Y:S01]  /*0770*/  I2F.RP R3, R5 ;  /* 0x0000000500037306 */ /* 0x000e620000209400 */
[----:B------:R-:W-:Y:S02]  /*0780*/  IABS R21, R16 ;  /* 0x0000001000157213 */ /* 0x000fe40000000000 */
[----:B------:R-:W-:Y:S02]  /*0790*/  IABS R23, R17 ;  /* 0x0000001100177213 */ /* 0x000fe40000000000 */
[----:B------:R-:W-:-:S02]  /*07a0*/  IABS R25, R18 ;  /* 0x0000001200197213 */ /* 0x000fc40000000000 */
[----:B------:R-:W-:Y:S01]  /*07b0*/  IABS R31, R45 ;  /* 0x0000002d001f7213 */ /* 0x000fe20000000000 */
[----:B0-----:R-:W0:Y:S01]  /*07c0*/  MUFU.RCP R0, R0 ;  /* 0x0000000000007308 */ /* 0x001e220000001000 */
[----:B------:R-:W-:Y:S02]  /*07d0*/  IABS R29, R44 ;  /* 0x0000002c001d7213 */ /* 0x000fe40000000000 */
[----:B------:R-:W-:Y:S02]  /*07e0*/  IABS R35, R69 ;  /* 0x0000004500237213 */ /* 0x000fe40000000000 */
[----:B------:R-:W-:Y:S02]  /*07f0*/  IABS R33, R46 ;  /* 0x0000002e00217213 */ /* 0x000fe40000000000 */
[----:B------:R-:W-:Y:S01]  /*0800*/  IABS R43, R48 ;  /* 0x00000030002b7213 */ /* 0x000fe20000000000 */
[----:B-1----:R-:W1:Y:S01]  /*0810*/  MUFU.RCP R3, R3 ;  /* 0x0000000300037308 */ /* 0x002e620000001000 */
[----:B------:R-:W-:-:S02]  /*0820*/  IABS R39, R49 ;  /* 0x0000003100277213 */ /* 0x000fc40000000000 */
[----:B------:R-:W-:Y:S02]  /*0830*/  IABS R57, R67 ;  /* 0x0000004300397213 */ /* 0x000fe40000000000 */
[----:B------:R-:W-:Y:S02]  /*0840*/  IABS R55, R66 ;  /* 0x0000004200377213 */ /* 0x000fe40000000000 */
[----:B------:R-:W-:Y:S02]  /*0850*/  IABS R59, R70 ;  /* 0x00000046003b7213 */ /* 0x000fe40000000000 */
[----:B0-----:R-:W-:Y:S02]  /*0860*/  IADD3 R6, R0, 0xffffffe, RZ ;  /* 0x0ffffffe00067810 */ /* 0x001fe40007ffe0ff */
[----:B------:R-:W-:Y:S02]  /*0870*/  LOP3.LUT R15, R75, 0x10, RZ, 0xc0, !PT ;  /* 0x000000104b0f7812 */ /* 0x000fe400078ec0ff */
[----:B------:R0:W2:Y:S01]  /*0880*/  F2I.FTZ.U32.TRUNC.NTZ R7, R6 ;  /* 0x0000000600077305 */ /* 0x0000a2000021f000 */
[----:B------:R-:W-:-:S02]  /*0890*/  LOP3.LUT R12, R12, 0x60, RZ, 0xc0, !PT ;  /* 0x000000600c0c7812 */ /* 0x000fc400078ec0ff */
[----:B-1----:R-:W-:Y:S02]  /*08a0*/  IADD3 R8, R3, 0xffffffe, RZ ;  /* 0x0ffffffe03087810 */ /* 0x002fe40007ffe0ff */
[----:B------:R-:W-:-:S03]  /*08b0*/  SHF.R.S32.HI R3, RZ, 0x1f, R4 ;  /* 0x0000001fff037819 */ /* 0x000fc60000011404 */
[----:B------:R-:W1:Y:S01]  /*08c0*/  F2I.FTZ.U32.TRUNC.NTZ R9, R8 ;  /* 0x0000000800097305 */ /* 0x000e62000021f000 */
[----:B0-----:R-:W-:Y:S01]  /*08d0*/  IMAD.MOV.U32 R6, RZ, RZ, RZ ;  /* 0x000000ffff067224 */ /* 0x001fe200078e00ff */
[----:B------:R-:W-:-:S04]  /*08e0*/  LEA.HI R3, R3, R4, RZ, 0x4 ;  /* 0x0000000403037211 */ /* 0x000fc800078f20ff */
[----:B------:R-:W-:Y:S01]  /*08f0*/  SHF.R.S32.HI R3, RZ, 0x4, R3 ;  /* 0x00000004ff037819 */ /* 0x000fe20000011403 */
[----:B--2---:R-:W-:-:S04]  /*0900*/  IMAD.MOV R11, RZ, RZ, -R7 ;  /* 0x000000ffff0b7224 */ /* 0x004fc800078e0a07 */
[----:B------:R-:W-:Y:S02]  /*0910*/  IMAD R11, R11, R2, RZ ;  /* 0x000000020b0b7224 */ /* 0x000fe400078e02ff */
[----:B-1----:R-:W-:Y:S02]  /*0920*/  IMAD.MOV R8, RZ, RZ, -R9 ;  /* 0x000000ffff087224 */ /* 0x002fe400078e0a09 */
[----:B------:R-:W-:-:S04]  /*0930*/  IMAD.HI.U32 R0, R7, R11, R6 ;  /* 0x0000000b07007227 */ /* 0x000fc800078e0006 */
[----:B------:R-:W-:Y:S02]  /*0940*/  IMAD R13, R8, R5, RZ ;  /* 0x00000005080d7224 */ /* 0x000fe400078e02ff */
[----:B------:R-:W-:Y:S02]  /*0950*/  IMAD.MOV.U32 R8, RZ, RZ, RZ ;  /* 0x000000ffff087224 */ /* 0x000fe400078e00ff */
[----:B------:R-:W-:Y:S02]  /*0960*/  IMAD.MOV.U32 R11, RZ, RZ, R10 ;  /* 0x000000ffff0b7224 */ /* 0x000fe400078e000a */
[----:B------:R-:W-:-:S04]  /*0970*/  IMAD.HI.U32 R4, R9, R13, R8 ;  /* 0x0000000d09047227 */ /* 0x000fc800078e0008 */
[----:B------:R-:W-:-:S04]  /*0980*/  IMAD.HI.U32 R9, R0, R27, RZ ;  /* 0x0000001b00097227 */ /* 0x000fc800078e00ff */
[----:B------:R-:W-:Y:S02]  /*0990*/  IMAD.MOV R9, RZ, RZ, -R9 ;  /* 0x000000ffff097224 */ /* 0x000fe400078e0a09 */
[----:B------:R-:W-:-:S04]  /*09a0*/  IMAD.HI.U32 R6, R0, R11, RZ ;  /* 0x0000000b00067227 */ /* 0x000fc800078e00ff */
[----:B------:R-:W-:Y:S02]  /*09b0*/  IMAD R27, R2, R9, R27 ;  /* 0x00000009021b7224 */ /* 0x000fe400078e021b */
[----:B------:R-:W-:-:S03]  /*09c0*/  IMAD.HI.U32 R9, R0, R37, RZ ;  /* 0x0000002500097227 */ /* 0x000fc600078e00ff */
[----:B------:R-:W-:Y:S01]  /*09d0*/  ISETP.GT.U32.AND P5, PT, R2, R27, PT ;  /* 0x0000001b0200720c */ /* 0x000fe20003fa4070 */
[----:B------:R-:W-:Y:S02]  /*09e0*/  IMAD.MOV R9, RZ, RZ, -R9 ;  /* 0x000000ffff097224 */ /* 0x000fe400078e0a09 */
[----:B------:R-:W-:-:S04]  /*09f0*/  IMAD.HI.U32 R7, R0, R21, RZ ;  /* 0x0000001500077227 */ /* 0x000fc800078e00ff */
[----:B------:R-:W-:Y:S02]  /*0a00*/  IMAD R37, R2, R9, R37 ;  /* 0x0000000902257224 */ /* 0x000fe400078e0225 */
[----:B------:R-:W-:-:S04]  /*0a10*/  IMAD.HI.U32 R9, R0, R61, RZ ;  /* 0x0000003d00097227 */ /* 0x000fc800078e00ff */
[----:B------:R-:W-:Y:S02]  /*0a20*/  IMAD.MOV R9, RZ, RZ, -R9 ;  /* 0x000000ffff097224 */ /* 0x000fe400078e0a09 */
[----:B------:R-:W-:Y:S02]  /*0a30*/  IMAD.MOV R6, RZ, RZ, -R6 ;  /* 0x000000ffff067224 */ /* 0x000fe400078e0a06 */
[C---:B------:R-:W-:Y:S02]  /*0a40*/  IMAD R61, R2.reuse, R9, R61 ;  /* 0x00000009023d7224 */ /* 0x040fe400078e023d */
[----:B------:R-:W-:Y:S02]  /*0a50*/  IMAD.MOV R10, RZ, RZ, -R7 ;  /* 0x000000ffff0a7224 */ /* 0x000fe400078e0a07 */
[C---:B------:R-:W-:Y:S01]  /*0a60*/  IMAD R7, R2.reuse, R6, R11 ;  /* 0x0000000602077224 */ /* 0x040fe200078e020b */
[----:B------:R-:W-:Y:S01]  /*0a70*/  ISETP.GT.U32.AND P3, PT, R2, R61, PT ;  /* 0x0000003d0200720c */ /* 0x000fe20003f64070 */
[----:B------:R-:W-:-:S03]  /*0a80*/  IMAD.HI.U32 R6, R0, R23, RZ ;  /* 0x0000001700067227 */ /* 0x000fc600078e00ff */
[C---:B------:R-:W-:Y:S01]  /*0a90*/  ISETP.GT.U32.AND P0, PT, R2.reuse, R7, PT ;  /* 0x000000070200720c */ /* 0x040fe20003f04070 */
[----:B------:R-:W-:Y:S02]  /*0aa0*/  IMAD.MOV R6, RZ, RZ, -R6 ;  /* 0x000000ffff067224 */ /* 0x000fe400078e0a06 */
[C---:B------:R-:W-:Y:S02]  /*0ab0*/  IMAD R21, R2.reuse, R10, R21 ;  /* 0x0000000a02157224 */ /* 0x040fe400078e0215 */
[----:B------:R-:W-:Y:S02]  /*0ac0*/  IMAD R23, R2, R6, R23 ;  /* 0x0000000602177224 */ /* 0x000fe400078e0217 */
[----:B------:R-:W-:Y:S01]  /*0ad0*/  IMAD.HI.U32 R8, R0, R25, RZ ;  /* 0x0000001900087227 */ /* 0x000fe200078e00ff */
[C---:B------:R-:W-:Y:S02]  /*0ae0*/  ISETP.GT.U32.AND P1, PT, R2.reuse, R21, PT ;  /* 0x000000150200720c */ /* 0x040fe40003f24070 */
[----:B------:R-:W-:Y:S01]  /*0af0*/  ISETP.GT.U32.AND P2, PT, R2, R23, PT ;  /* 0x000000170200720c */ /* 0x000fe20003f44070 */
[----:B------:R-:W-:-:S02]  /*0b00*/  @!P3 IMAD.IADD R61, R61, 0x1, -R2 ;  /* 0x000000013d3db824 */ /* 0x000fc400078e0a02 */
[----:B------:R-:W-:Y:S02]  /*0b10*/  @!P0 IMAD.IADD R7, R7, 0x1, -R2 ;  /* 0x0000000107078824 */ /* 0x000fe400078e0a02 */
[----:B------:R-:W-:Y:S01]  /*0b20*/  IMAD.HI.U32 R11, R0, R31, RZ ;  /* 0x0000001f000b7227 */ /* 0x000fe200078e00ff */
[----:B------:R-:W-:-:S03]  /*0b30*/  ISETP.GT.U32.AND P0, PT, R2, R61, PT ;  /* 0x0000003d0200720c */ /* 0x000fc60003f04070 */
[----:B------:R-:W-:Y:S02]  /*0b40*/  IMAD.MOV R8, RZ, RZ, -R8 ;  /* 0x000000ffff087224 */ /* 0x000fe400078e0a08 */
[----:B------:R-:W-:Y:S02]  /*0b50*/  IMAD.MOV R11, RZ, RZ, -R11 ;  /* 0x000000ffff0b7224 */ /* 0x000fe400078e0a0b */
[----:B------:R-:W-:Y:S02]  /*0b60*/  IMAD R25, R2, R8, R25 ;  /* 0x0000000802197224 */ /* 0x000fe400078e0219 */
[----:B------:R-:W-:-:S03]  /*0b70*/  IMAD.HI.U32 R10, R0, R29, RZ ;  /* 0x0000001d000a7227 */ /* 0x000fc600078e00ff */
[----:B------:R-:W-:Y:S01]  /*0b80*/  ISETP.GT.U32.AND P4, PT, R2, R25, PT ;  /* 0x000000190200720c */ /* 0x000fe20003f84070 */
[----:B------:R-:W-:-:S04]  /*0b90*/  IMAD.HI.U32 R8, R0, R35, RZ ;  /* 0x0000002300087227 */ /* 0x000fc800078e00ff */
[C---:B------:R-:W-:Y:S02]  /*0ba0*/  IMAD R31, R2.reuse, R11, R31 ;  /* 0x0000000b021f7224 */ /* 0x040fe400078e021f */
[--C-:B------:R-:W-:Y:S01]  /*0bb0*/  @!P1 IMAD.IADD R21, R21, 0x1, -R2.reuse ;  /* 0x0000000115159824 */ /* 0x100fe200078e0a02 */
[C---:B------:R-:W-:Y:S01]  /*0bc0*/  ISETP.GT.U32.AND P1, PT, R2.reuse, R7, PT ;  /* 0x000000070200720c */ /* 0x040fe20003f24070 */
[----:B------:R-:W-:Y:S02]  /*0bd0*/  @!P2 IMAD.IADD R23, R23, 0x1, -R2 ;  /* 0x000000011717a824 */ /* 0x000fe400078e0a02 */
[----:B------:R-:W-:Y:S01]  /*0be0*/  IMAD.MOV R10, RZ, RZ, -R10 ;  /* 0x000000ffff0a7224 */ /* 0x000fe200078e0a0a */
[----:B------:R-:W-:Y:S01]  /*0bf0*/  ISETP.GT.U32.AND P2, PT, R2, R21, PT ;  /* 0x000000150200720c */ /* 0x000fe20003f44070 */
[----:B------:R-:W-:Y:S01]  /*0c00*/  IMAD.HI.U32 R6, R0, R33, RZ ;  /* 0x0000002100067227 */ /* 0x000fe200078e00ff */
[----:B------:R-:W-:-:S03]  /*0c10*/  ISETP.GT.U32.AND P3, PT, R2, R23, PT ;  /* 0x000000170200720c */ /* 0x000fc60003f64070 */
[----:B------:R-:W-:Y:S02]  /*0c20*/  IMAD.MOV R8, RZ, RZ, -R8 ;  /* 0x000000ffff087224 */ /* 0x000fe400078e0a08 */
[----:B------:R-:W-:Y:S01]  /*0c30*/  @!P0 IMAD.IADD R61, R61, 0x1, -R2 ;  /* 0x000000013d3d8824 */ /* 0x000fe200078e0a02 */
[C---:B------:R-:W-:Y:S01]  /*0c40*/  ISETP.GT.U32.AND P0, PT, R2.reuse, R31, PT ;  /* 0x0000001f0200720c */ /* 0x040fe20003f04070 */
[C---:B------:R-:W-:Y:S02]  /*0c50*/  IMAD R29, R2.reuse, R10, R29 ;  /* 0x0000000a021d7224 */ /* 0x040fe400078e021d */
[----:B------:R-:W-:Y:S02]  /*0c60*/  IMAD.MOV R11, RZ, RZ, -R6 ;  /* 0x000000ffff0b7224 */ /* 0x000fe400078e0a06 */
[C---:B------:R-:W-:Y:S01]  /*0c70*/  IMAD R35, R2.reuse, R8, R35 ;  /* 0x0000000802237224 */ /* 0x040fe200078e0223 */
[----:B------:R-:W-:Y:S01]  /*0c80*/  ISETP.GT.U32.AND P6, PT, R2, R29, PT ;  /* 0x0000001d0200720c */ /* 0x000fe20003fc4070 */
[----:B------:R-:W-:-:S04]  /*0c90*/  IMAD.HI.U32 R10, R0, R43, RZ ;  /* 0x0000002b000a7227 */ /* 0x000fc800078e00ff */
[----:B------:R-:W-:-:S04]  /*0ca0*/  IMAD.HI.U32 R6, R0, R39, RZ ;  /* 0x0000002700067227 */ /* 0x000fc800078e00ff */
[----:B------:R-:W-:-:S04]  /*0cb0*/  IMAD.HI.U32 R8, R0, R57, RZ ;  /* 0x0000003900087227 */ /* 0x000fc800078e00ff */
[----:B------:R-:W-:Y:S02]  /*0cc0*/  IMAD.MOV R10, RZ, RZ, -R10 ;  /* 0x000000ffff0a7224 */ /* 0x000fe400078e0a0a */
[C---:B------:R-:W-:Y:S02]  /*0cd0*/  IMAD R33, R2.reuse, R11, R33 ;  /* 0x0000000b02217224 */ /* 0x040fe400078e0221 */
[----:B------:R-:W-:Y:S02]  /*0ce0*/  IMAD.MOV R6, RZ, RZ, -R6 ;  /* 0x000000ffff067224 */ /* 0x000fe400078e0a06 */
[----:B------:R-:W-:Y:S02]  /*0cf0*/  IMAD.MOV R8, RZ, RZ, -R8 ;  /* 0x000000ffff087224 */ /* 0x000fe400078e0a08 */
[C---:B------:R-:W-:Y:S01]  /*0d00*/  IMAD R43, R2.reuse, R10, R43 ;  /* 0x0000000a022b7224 */ /* 0x040fe200078e022b */
[----:B------:R-:W-:Y:S01]  /*0d10*/  IABS R10, R14 ;  /* 0x0000000e000a7213 */ /* 0x000fe20000000000 */
[----:B------:R-:W-:-:S02]  /*0d20*/  IMAD R39, R2, R6, R39 ;  /* 0x0000000602277224 */ /* 0x000fc400078e0227 */
[C---:B------:R-:W-:Y:S02]  /*0d30*/  IMAD R57, R2.reuse, R8, R57 ;  /* 0x0000000802397224 */ /* 0x040fe400078e0239 */
[----:B------:R-:W-:Y:S01]  /*0d40*/  @!P1 IMAD.IADD R7, R7, 0x1, -R2 ;  /* 0x0000000107079824 */ /* 0x000fe200078e0a02 */
[----:B------:R-:W-:Y:S01]  /*0d50*/  ISETP.GT.U32.AND P1, PT, R2, R33, PT ;  /* 0x000000210200720c */ /* 0x000fe20003f24070 */
[----:B------:R-:W-:-:S04]  /*0d60*/  IMAD.HI.U32 R6, R0, R55, RZ ;  /* 0x0000003700067227 */ /* 0x000fc800078e00ff */
[--C-:B------:R-:W-:Y:S01]  /*0d70*/  @!P2 IMAD.IADD R21, R21, 0x1, -R2.reuse ;  /* 0x000000011515a824 */ /* 0x100fe200078e0a02 */
[C---:B------:R-:W-:Y:S01]  /*0d80*/  ISETP.GT.U32.AND P2, PT, R2.reuse, R35, PT ;  /* 0x000000230200720c */ /* 0x040fe20003f44070 */
[--C-:B------:R-:W-:Y:S01]  /*0d90*/  @!P3 IMAD.IADD R23, R23, 0x1, -R2.reuse ;  /* 0x000000011717b824 */ /* 0x100fe200078e0a02 */
[C---:B------:R-:W-:Y:S01]  /*0da0*/  ISETP.GT.U32.AND P3, PT, R2.reuse, R37, PT ;  /* 0x000000250200720c */ /* 0x040fe20003f64070 */
[--C-:B------:R-:W-:Y:S01]  /*0db0*/  @!P5 IMAD.IADD R27, R27, 0x1, -R2.reuse ;  /* 0x000000011b1bd824 */ /* 0x100fe200078e0a02 */
[C---:B------:R-:W-:Y:S01]  /*0dc0*/  ISETP.GT.U32.AND P5, PT, R2.reuse, R39, PT ;  /* 0x000000270200720c */ /* 0x040fe20003fa4070 */
[----:B------:R-:W-:Y:S01]  /*0dd0*/  @!P0 IMAD.IADD R31, R31, 0x1, -R2 ;  /* 0x000000011f1f8824 */ /* 0x000fe200078e0a02 */
[----:B------:R-:W-:Y:S01]  /*0de0*/  ISETP.GT.U32.AND P0, PT, R2, R57, PT ;  /* 0x000000390200720c */ /* 0x000fe20003f04070 */
[----:B------:R-:W-:-:S04]  /*0df0*/  IMAD.HI.U32 R0, R0, R59, RZ ;  /* 0x0000003b00007227 */ /* 0x000fc800078e00ff */
[----:B------:R-:W-:Y:S02]  /*0e00*/  IMAD.MOV R6, RZ, RZ, -R6 ;  /* 0x000000ffff067224 */ /* 0x000fe400078e0a06 */
[----:B------:R-:W-:-:S04]  /*0e10*/  IMAD.HI.U32 R4, R4, R10, RZ ;  /* 0x0000000a04047227 */ /* 0x000fc800078e00ff */
[----:B------:R-:W-:Y:S02]  /*0e20*/  IMAD.MOV R0, RZ, RZ, -R0 ;  /* 0x000000ffff007224 */ /* 0x000fe400078e0a00 */
[C---:B------:R-:W-:Y:S01]  /*0e30*/  IMAD R55, R2.reuse, R6, R55 ;  /* 0x0000000602377224 */ /* 0x040fe200078e0237 */
[----:B------:R-:W-:Y:S01]  /*0e40*/  SHF.R.S32.HI R6, RZ, 0x2, R75 ;  /* 0x00000002ff067819 */ /* 0x000fe2000001144b */
[----:B------:R-:W-:Y:S02]  /*0e50*/  IMAD.MOV R4, RZ, RZ, -R4 ;  /* 0x000000ffff047224 */ /* 0x000fe400078e0a04 */
[----:B------:R-:W-:Y:S01]  /*0e60*/  IMAD R59, R2, R0, R59 ;  /* 0x00000000023b7224 */ /* 0x000fe200078e023b */
[----:B------:R-:W-:Y:S01]  /*0e70*/  SGXT R6, R6, 0x1 ;  /* 0x000000010606781a */ /* 0x000fe20000000200 */
[----:B------:R-:W-:Y:S01]  /*0e80*/  IMAD R0, R5, R4, R10 ;  /* 0x0000000405007224 */ /* 0x000fe200078e020a */
[----:B------:R-:W-:Y:S01]  /*0e90*/  SHF.R.S32.HI R4, RZ, 0x6, R75 ;  /* 0x00000006ff047819 */ /* 0x000fe2000001144b */
[--C-:B------:R-:W-:Y:S01]  /*0ea0*/  @!P4 IMAD.IADD R25, R25, 0x1, -R2.reuse ;  /* 0x000000011919c824 */ /* 0x100fe200078e0a02 */
[C---:B------:R-:W-:Y:S01]  /*0eb0*/  ISETP.GT.U32.AND P4, PT, R2.reuse, R43, PT ;  /* 0x0000002b0200720c */ /* 0x040fe20003f84070 */
[--C-:B------:R-:W-:Y:S01]  /*0ec0*/  @!P6 IMAD.IADD R29, R29, 0x1, -R2.reuse ;  /* 0x000000011d1de824 */ /* 0x100fe200078e0a02 */
[C---:B------:R-:W-:Y:S01]  /*0ed0*/  ISETP.GT.U32.AND P6, PT, R2.reuse, R55, PT ;  /* 0x000000370200720c */ /* 0x040fe20003fc4070 */
[--C-:B------:R-:W-:Y:S01]  /*0ee0*/  @!P1 IMAD.IADD R33, R33, 0x1, -R2.reuse ;  /* 0x0000000121219824 */ /* 0x100fe200078e0a02 */
[C---:B------:R-:W-:Y:S01]  /*0ef0*/  ISETP.GT.U32.AND P1, PT, R2.reuse, R59, PT ;  /* 0x0000003b0200720c */ /* 0x040fe20003f24070 */
[--C-:B------:R-:W-:Y:S01]  /*0f00*/  @!P2 IMAD.IADD R35, R35, 0x1, -R2.reuse ;  /* 0x000000012323a824 */ /* 0x100fe200078e0a02 */
[----:B------:R-:W-:Y:S01]  /*0f10*/  ISETP.GT.U32.AND P2, PT, R5, R0, PT ;  /* 0x000000000500720c */ /* 0x000fe20003f44070 */
[--C-:B------:R-:W-:Y:S01]  /*0f20*/  @!P3 IMAD.IADD R37, R37, 0x1, -R2.reuse ;  /* 0x000000012525b824 */ /* 0x100fe200078e0a02 */
[C---:B------:R-:W-:Y:S01]  /*0f30*/  ISETP.GT.U32.AND P3, PT, R2.reuse, R25, PT ;  /* 0x000000190200720c */ /* 0x040fe20003f64070 */
        /* <DEDUP_REMOVED lines=10> */
[----:B------:R-:W-:Y:S01]  /*0fe0*/  @!P2 IMAD.IADD R0, R0, 0x1, -R5 ;  /* 0x000000010000a824 */ /* 0x000fe200078e0a05 */
        /* <DEDUP_REMOVED lines=12> */
[----:B------:R-:W-:Y:S01]  /*10b0*/  ISETP.GT.U32.AND P1, PT, R5, R0, PT ;  /* 0x000000000500720c */ /* 0x000fe20003f24070 */
[--C-:B------:R-:W-:Y:S01]  /*10c0*/  @!P2 IMAD.IADD R37, R37, 0x1, -R2.reuse ;  /* 0x000000012525a824 */ /* 0x100fe200078e0a02 */
[----:B------:R-:W-:Y:S01]  /*10d0*/  ISETP.GE.AND P2, PT, R68, RZ, PT ;  /* 0x000000ff4400720c */ /* 0x000fe20003f46270 */
        /* <DEDUP_REMOVED lines=8> */
[----:B------:R-:W-:Y:S01]  /*1160*/  IMAD.MOV.U32 R41, RZ, RZ, R33 ;  /* 0x000000ffff297224 */ /* 0x000fe200078e0021 */
[----:B------:R-:W-:Y:S01]  /*1170*/  SGXT R4, R4, 0x1 ;  /* 0x000000010404781a */ /* 0x000fe20000000200 */
[----:B------:R-:W-:Y:S01]  /*1180*/  @!P1 IMAD.IADD R0, R0, 0x1, -R5 ;  /* 0x0000000100009824 */ /* 0x000fe200078e0a05 */
[----:B------:R-:W-:Y:S01]  /*1190*/  ISETP.GE.AND P1, PT, R44, RZ, PT ;  /* 0x000000ff2c00720c */ /* 0x000fe20003f26270 */
[----:B------:R-:W-:Y:S01]  /*11a0*/  @!P2 IMAD.MOV R7, RZ, RZ, -R7 ;  /* 0x000000ffff07a224 */ /* 0x000fe200078e0a07 */
[----:B------:R-:W-:Y:S01]  /*11b0*/  ISETP.GE.AND P2, PT, R45, RZ, PT ;  /* 0x000000ff2d00720c */ /* 0x000fe20003f46270 */
[----:B------:R-:W-:Y:S01]  /*11c0*/  @!P3 IMAD.MOV R21, RZ, RZ, -R21 ;  /* 0x000000ffff15b224 */ /* 0x000fe200078e0a15 */
[----:B------:R-:W-:Y:S01]  /*11d0*/  ISETP.GE.AND P3, PT, R46, RZ, PT ;  /* 0x000000ff2e00720c */ /* 0x000fe20003f66270 */
[----:B------:R-:W-:Y:S01]  /*11e0*/  @!P5 IMAD.MOV R25, RZ, RZ, -R25 ;  /* 0x000000ffff19d224 */ /* 0x000fe200078e0a19 */
[----:B------:R-:W-:Y:S01]  /*11f0*/  ISETP.GE.AND P5, PT, R47, RZ, PT ;  /* 0x000000ff2f00720c */ /* 0x000fe20003fa6270 */
[----:B------:R-:W-:Y:S01]  /*1200*/  @!P0 IMAD.MOV R23, RZ, RZ, -R23 ;  /* 0x000000ffff178224 */ /* 0x000fe200078e0a17 */
[----:B------:R-:W-:Y:S01]  /*1210*/  ISETP.GE.AND P0, PT, R69, RZ, PT ;  /* 0x000000ff4500720c */ /* 0x000fe20003f06270 */
[----:B------:R-:W-:Y:S01]  /*1220*/  IMAD.MOV.U32 R5, RZ, RZ, R31 ;  /* 0x000000ffff057224 */ /* 0x000fe200078e001f */
[----:B------:R-:W-:Y:S01]  /*1230*/  LOP3.LUT R6, R6, 0x90, RZ, 0xc0, !PT ;  /* 0x0000009006067812 */ /* 0x000fe200078ec0ff */
[----:B------:R-:W-:Y:S01]  /*1240*/  IMAD.MOV.U32 R51, RZ, RZ, R35 ;  /* 0x000000ffff337224 */ /* 0x000fe200078e0023 */
[----:B------:R-:W-:Y:S01]  /*1250*/  LOP3.LUT R4, R4, 0x90, RZ, 0xc0, !PT ;  /* 0x0000009004047812 */ /* 0x000fe200078ec0ff */
        /* <DEDUP_REMOVED lines=12> */
[----:B------:R-:W-:Y:S01]  /*1320*/  @!P6 IMAD.IADD R59, R59, 0x1, -R2 ;  /* 0x000000013b3be824 */ /* 0x000fe200078e0a02 */
[----:B------:R-:W-:Y:S01]  /*1330*/  LOP3.LUT R2, RZ, c[0x0][0x17c], RZ, 0x33, !PT ;  /* 0x00005f00ff027a12 */ /* 0x000fe200078e33ff */
[----:B------:R-:W-:-:S02]  /*1340*/  IMAD.MOV.U32 R53, RZ, RZ, R43 ;  /* 0x000000ffff357224 */ /* 0x000fc400078e002b */
[----:B------:R-:W-:Y:S02]  /*1350*/  IMAD.MOV.U32 R83, RZ, RZ, R61 ;  /* 0x000000ffff537224 */ /* 0x000fe400078e003d */
[----:B------:R-:W-:Y:S02]  /*1360*/  IMAD.MOV.U32 R81, RZ, RZ, R59 ;  /* 0x000000ffff517224 */ /* 0x000fe400078e003b */
[----:B------:R-:W-:Y:S01]  /*1370*/  @!P4 IMAD.MOV R53, RZ, RZ, -R53 ;  /* 0x000000ffff35c224 */ /* 0x000fe200078e0a35 */
[----:B------:R-:W-:Y:S01]  /*1380*/  ISETP.NE.AND P4, PT, RZ, c[0x0][0x17c], PT ;  /* 0x00005f00ff007a0c */ /* 0x000fe20003f85270 */
[----:B------:R-:W-:Y:S01]  /*1390*/  @!P1 IMAD.MOV R39, RZ, RZ, -R39 ;  /* 0x000000ffff279224 */ /* 0x000fe200078e0a27 */
[----:B------:R-:W-:Y:S01]  /*13a0*/  ISETP.GE.AND P1, PT, R14, RZ, PT ;  /* 0x000000ff0e00720c */ /* 0x000fe20003f26270 */
[----:B------:R-:W-:Y:S01]  /*13b0*/  @!P2 IMAD.MOV R55, RZ, RZ, -R55 ;  /* 0x000000ffff37a224 */ /* 0x000fe200078e0a37 */
[C---:B------:R-:W-:Y:S01]  /*13c0*/  SEL R43, R2.reuse, R41, !P4 ;  /* 0x00000029022b7207 */ /* 0x040fe20006000000 */
[----:B------:R-:W-:Y:S01]  /*13d0*/  @!P3 IMAD.MOV R57, RZ, RZ, -R57 ;  /* 0x000000ffff39b224 */ /* 0x000fe200078e0a39 */
[C---:B------:R-:W-:Y:S01]  /*13e0*/  SEL R31, R2.reuse, R7, !P4 ;  /* 0x00000007021f7207 */ /* 0x040fe20006000000 */
[----:B------:R-:W-:Y:S01]  /*13f0*/  @!P0 IMAD.MOV R81, RZ, RZ, -R81 ;  /* 0x000000ffff518224 */ /* 0x000fe200078e0a51 */
[----:B------:R-:W-:Y:S01]  /*1400*/  ISETP.NE.AND P0, PT, RZ, c[0x0][0x178], PT ;  /* 0x00005e00ff007a0c */ /* 0x000fe20003f05270 */
[----:B------:R-:W-:Y:S01]  /*1410*/  @!P5 IMAD.MOV R83, RZ, RZ, -R83 ;  /* 0x000000ffff53d224 */ /* 0x000fe200078e0a53 */
[C---:B------:R-:W-:Y:S01]  /*1420*/  SEL R32, R2.reuse, R21, !P4 ;  /* 0x0000001502207207 */ /* 0x040fe20006000000 */
[----:B------:R-:W-:Y:S01]  /*1430*/  IMAD.SHL.U32 R11, R75, 0x2, RZ ;  /* 0x000000024b0b7824 */ /* 0x000fe200078e00ff */
[C---:B------:R-:W-:Y:S01]  /*1440*/  SEL R33, R2.reuse, R23, !P4 ;  /* 0x0000001702217207 */ /* 0x040fe20006000000 */
[----:B------:R-:W-:Y:S01]  /*1450*/  IMAD.MOV.U32 R50, RZ, RZ, R0 ;  /* 0x000000ffff327224 */ /* 0x000fe200078e0000 */
[C---:B------:R-:W-:Y:S01]  /*1460*/  SEL R34, R2.reuse, R25, !P4 ;  /* 0x0000001902227207 */ /* 0x040fe20006000000 */
[----:B------:R-:W-:Y:S01]  /*1470*/  IMAD R89, R31, c[0x0][0x190], RZ ;  /* 0x000064001f597a24 */ /* 0x000fe200078e02ff */
[C---:B------:R-:W-:Y:S01]  /*1480*/  SEL R35, R2.reuse, R27, !P4 ;  /* 0x0000001b02237207 */ /* 0x040fe20006000000 */
[----:B------:R-:W-:Y:S01]  /*1490*/  IMAD R33, R33, c[0x0][0x190], RZ ;  /* 0x0000640021217a24 */ /* 0x000fe200078e02ff */
[----:B------:R-:W-:Y:S01]  /*14a0*/  SEL R79, R2, R29, !P4 ;  /* 0x0000001d024f7207 */ /* 0x000fe20006000000 */
[----:B------:R-:W-:Y:S01]  /*14b0*/  IMAD R34, R34, c[0x0][0x190], RZ ;  /* 0x0000640022227a24 */ /* 0x000fe200078e02ff */
[C---:B------:R-:W-:Y:S01]  /*14c0*/  SEL R77, R2.reuse, R5, !P4 ;  /* 0x00000005024d7207 */ /* 0x040fe20006000000 */
[----:B------:R-:W-:Y:S01]  /*14d0*/  @!P1 IMAD.MOV R50, RZ, RZ, -R50 ;  /* 0x000000ffff329224 */ /* 0x000fe200078e0a32 */
[C---:B------:R-:W-:Y:S01]  /*14e0*/  SEL R41, R2.reuse, R51, !P4 ;  /* 0x0000003302297207 */ /* 0x040fe20006000000 */
[----:B------:R-:W-:Y:S01]  /*14f0*/  IMAD.SHL.U32 R13, R75, 0x8, RZ ;  /* 0x000000084b0d7824 */ /* 0x000fe200078e00ff */
[C---:B------:R-:W-:Y:S01]  /*1500*/  SEL R65, R2.reuse, R37, !P4 ;  /* 0x0000002502417207 */ /* 0x040fe20006000000 */
[----:B------:R-:W-:Y:S01]  /*1510*/  IMAD R35, R35, c[0x0][0x190], RZ ;  /* 0x0000640023237a24 */ /* 0x000fe200078e02ff */
        /* <DEDUP_REMOVED lines=10> */
[----:B------:R-:W-:Y:S01]  /*15c0*/  SEL R83, R2, R83, !P4 ;  /* 0x0000005302537207 */ /* 0x000fe20006000000 */
[----:B------:R-:W-:Y:S01]  /*15d0*/  IMAD R2, R72, c[0x0][0x188], RZ ;  /* 0x0000620048027a24 */ /* 0x000fe200078e02ff */
[--C-:B------:R-:W-:Y:S01]  /*15e0*/  LOP3.LUT R9, R6, 0x10, R11.reuse, 0x78, !PT ;  /* 0x0000001006097812 */ /* 0x100fe200078e780b */
[----:B------:R-:W-:Y:S01]  /*15f0*/  IMAD R32, R32, c[0x0][0x190], RZ ;  /* 0x0000640020207a24 */ /* 0x000fe200078e02ff */
[----:B------:R-:W-:Y:S01]  /*1600*/  @!P0 LOP3.LUT R50, RZ, c[0x0][0x178], RZ, 0x33, !PT ;  /* 0x00005e00ff328a12 */ /* 0x000fe200078e33ff */
[----:B------:R-:W-:Y:S01]  /*1610*/  IMAD R31, R83, c[0x0][0x190], RZ ;  /* 0x00006400531f7a24 */ /* 0x000fe200078e02ff */
[----:B------:R-:W-:Y:S01]  /*1620*/  LEA R5, P2, R2, c[0x0][0x160], 0x1 ;  /* 0x0000580002057a11 */ /* 0x000fe200078408ff */
[----:B------:R-:W-:Y:S01]  /*1630*/  IMAD R63, R63, c[0x0][0x190], RZ ;  /* 0x000064003f3f7a24 */ /* 0x000fe200078e02ff */
[----:B------:R-:W-:Y:S01]  /*1640*/  LOP3.LUT R11, R4, 0x7e, R11, 0x78, !PT ;  /* 0x0000007e040b7812 */ /* 0x000fe200078e780b */
[----:B------:R-:W-:Y:S01]  /*1650*/  IMAD R61, R61, c[0x0][0x190], RZ ;  /* 0x000064003d3d7a24 */ /* 0x000fe200078e02ff */
[----:B------:R-:W-:Y:S01]  /*1660*/  LEA.HI.X.SX32 R2, R2, c[0x0][0x164], 0x1, P2 ;  /* 0x0000590002027a11 */ /* 0x000fe200010f0eff */
[----:B------:R-:W-:Y:S01]  /*1670*/  IMAD R59, R59, c[0x0][0x190], RZ ;  /* 0x000064003b3b7a24 */ /* 0x000fe200078e02ff */
[----:B------:R-:W-:Y:S01]  /*1680*/  LEA R82, P0, R34, c[0x0][0x168], 0x1 ;  /* 0x00005a0022527a11 */ /* 0x000fe200078008ff */
[----:B------:R-:W-:Y:S01]  /*1690*/  IMAD R57, R57, c[0x0][0x190], RZ ;  /* 0x0000640039397a24 */ /* 0x000fe200078e02ff */
[----:B------:R-:W-:Y:S01]  /*16a0*/  LEA R4, P3, R40, c[0x0][0x160], 0x1 ;  /* 0x0000580028047a11 */ /* 0x000fe200078608ff */
[----:B------:R-:W-:Y:S01]  /*16b0*/  IMAD R91, R91, c[0x0][0x190], RZ ;  /* 0x000064005b5b7a24 */ /* 0x000fe200078e02ff */
[----:B------:R-:W-:Y:S01]  /*16c0*/  LEA R88, P2, R89, c[0x0][0x168], 0x1 ;  /* 0x00005a0059587a11 */ /* 0x000fe200078408ff */
[----:B------:R-:W-:Y:S01]  /*16d0*/  IMAD R10, R15, 0x10, R12 ;  /* 0x000000100f0a7824 */ /* 0x000fe200078e020c */
[----:B------:R-:W-:Y:S01]  /*16e0*/  LEA R84, P1, R33, c[0x0][0x168], 0x1 ;  /* 0x00005a0021547a11 */ /* 0x000fe200078208ff */
[----:B------:R-:W-:Y:S01]  /*16f0*/  IMAD.MOV.U32 R7, RZ, RZ, c[0x0][0x18c] ;  /* 0x00006300ff077624 */ /* 0x000fe200078e00ff */
[----:B------:R-:W-:Y:S01]  /*1700*/  LOP3.LUT R8, R13, 0x300, RZ, 0xc0, !PT ;  /* 0x000003000d087812 */ /* 0x000fe200078ec0ff */
[----:B------:R-:W-:Y:S01]  /*1710*/  IMAD.MOV.U32 R6, RZ, RZ, c[0x0][0x188] ;  /* 0x00006200ff067624 */ /* 0x000fe200078e00ff */
[----:B------:R-:W-:Y:S01]  /*1720*/  LEA.HI.X.SX32 R83, R34, c[0x0][0x16c], 0x1, P0 ;  /* 0x00005b0022537a11 */ /* 0x000fe200000f0eff */
[----:B------:R-:W-:Y:S01]  /*1730*/  IMAD R50, R50, c[0x0][0x184], RZ ;  /* 0x0000610032327a24 */ /* 0x000fe200078e02ff */
[----:B------:R-:W-:Y:S01]  /*1740*/  LEA.HI.X.SX32 R0, R40, c[0x0][0x164], 0x1, P3 ;  /* 0x0000590028007a11 */ /* 0x000fe200018f0eff */
[----:B------:R-:W-:Y:S01]  /*1750*/  IMAD R8, R15, 0x40, R8 ;  /* 0x000000400f087824 */ /* 0x000fe200078e0208 */
[----:B------:R-:W-:Y:S01]  /*1760*/  LEA.HI.X.SX32 R89, R89, c[0x0][0x16c], 0x1, P2 ;  /* 0x00005b0059597a11 */ /* 0x000fe200010f0eff */
[----:B------:R-:W-:Y:S01]  /*1770*/  IMAD.IADD R10, R9, 0x1, R10 ;  /* 0x00000001090a7824 */ /* 0x000fe200078e020a */
[----:B------:R-:W-:Y:S01]  /*1780*/  LEA.HI.X.SX32 R85, R33, c[0x0][0x16c], 0x1, P1 ;  /* 0x00005b0021557a11 */ /* 0x000fe200008f0eff */
[----:B------:R-:W-:Y:S01]  /*1790*/  CS2R R20, SRZ ;  /* 0x0000000000147805 */ /* 0x000fe2000001ff00 */
[----:B------:R-:W-:Y:S01]  /*17a0*/  LEA R64, P0, R65, c[0x0][0x168], 0x1 ;  /* 0x00005a0041407a11 */ /* 0x000fe200078008ff */
        /* <DEDUP_REMOVED lines=11> */
[----:B------:R-:W-:Y:S01]  /*1860*/  LEA.HI.X.SX32 R65, R65, c[0x0][0x16c], 0x1, P0 ;  /* 0x00005b0041417a11 */ /* 0x000fe200000f0eff */
[----:B------:R-:W-:Y:S01]  /*1870*/  IMAD.SHL.U32 R7, R7, 0x10, RZ ;  /* 0x0000001007077824 */ /* 0x000fe200078e00ff */
[----:B------:R-:W-:Y:S01]  /*1880*/  LEA.HI.X.SX32 R81, R35, c[0x0][0x16c], 0x1, P5 ;  /* 0x00005b0023517a11 */ /* 0x000fe200028f0eff */
[----:B------:R-:W-:Y:S01]  /*1890*/  IMAD.SHL.U32 R6, R6, 0x10, RZ ;  /* 0x0000001006067824 */ /* 0x000fe200078e00ff */
[----:B------:R-:W-:Y:S01]  /*18a0*/  LEA.HI.X.SX32 R79, R79, c[0x0][0x16c], 0x1, P4 ;  /* 0x00005b004f4f7a11 */ /* 0x000fe200020f0eff */
[----:B------:R-:W-:Y:S01]  /*18b0*/  IMAD.WIDE R50, R50, 0x2, RZ ;  /* 0x0000000232327825 */ /* 0x000fe200078e02ff */
[----:B------:R-:W-:-:S02]  /*18c0*/  LEA.HI.X.SX32 R77, R77, c[0x0][0x16c], 0x1, P3 ;  /* 0x00005b004d4d7a11 */ /* 0x000fc400018f0eff */
[----:B------:R-:W-:Y:S02]  /*18d0*/  LEA.HI.X.SX32 R43, R43, c[0x0][0x16c], 0x1, P2 ;  /* 0x00005b002b2b7a11 */ /* 0x000fe400010f0eff */
[----:B------:R-:W-:Y:S02]  /*18e0*/  LEA.HI.X.SX32 R41, R41, c[0x0][0x16c], 0x1, P1 ;  /* 0x00005b0029297a11 */ /* 0x000fe400008f0eff */
[----:B------:R-:W-:Y:S02]  /*18f0*/  LEA R52, P0, R31, c[0x0][0x168], 0x1 ;  /* 0x00005a001f347a11 */ /* 0x000fe400078008ff */
[----:B------:R-:W-:Y:S02]  /*1900*/  LEA R86, P6, R32, c[0x0][0x168], 0x1 ;  /* 0x00005a0020567a11 */ /* 0x000fe400078c08ff */
[----:B------:R-:W-:Y:S02]  /*1910*/  LEA R62, P5, R63, c[0x0][0x168], 0x1 ;  /* 0x00005a003f3e7a11 */ /* 0x000fe400078a08ff */
[----:B------:R-:W-:-:S02]  /*1920*/  LEA R60, P4, R61, c[0x0][0x168], 0x1 ;  /* 0x00005a003d3c7a11 */ /* 0x000fc400078808ff */
[----:B------:R-:W-:Y:S02]  /*1930*/  LEA R58, P3, R59, c[0x0][0x168], 0x1 ;  /* 0x00005a003b3a7a11 */ /* 0x000fe400078608ff */
[----:B------:R-:W-:Y:S02]  /*1940*/  LEA R56, P2, R57, c[0x0][0x168], 0x1 ;  /* 0x00005a0039387a11 */ /* 0x000fe400078408ff */
[----:B------:R-:W-:Y:S02]  /*1950*/  LEA R90, P1, R91, c[0x0][0x168], 0x1 ;  /* 0x00005a005b5a7a11 */ /* 0x000fe400078208ff */
[----:B------:R-:W-:Y:S01]  /*1960*/  IADD3 R9, R9, R8, R12 ;  /* 0x0000000809097210 */ /* 0x000fe20007ffe00c */
[----:B------:R-:W-:Y:S01]  /*1970*/  IMAD R8, R73, c[0x0][0x18c], RZ ;  /* 0x0000630049087a24 */ /* 0x000fe200078e02ff */
[----:B------:R-:W-:Y:S02]  /*1980*/  LEA.HI.X.SX32 R53, R31, c[0x0][0x16c], 0x1, P0 ;  /* 0x00005b001f357a11 */ /* 0x000fe400000f0eff */
[----:B------:R-:W-:Y:S01]  /*1990*/  LEA.HI.X.SX32 R87, R32, c[0x0][0x16c], 0x1, P6 ;  /* 0x00005b0020577a11 */ /* 0x000fe200030f0eff */
[----:B------:R-:W-:Y:S01]  /*19a0*/  CS2R R30, SRZ ;  /* 0x00000000001e7805 */ /* 0x000fe2000001ff00 */
[----:B------:R-:W-:-:S02]  /*19b0*/  LEA.HI.X.SX32 R63, R63, c[0x0][0x16c], 0x1, P5 ;  /* 0x00005b003f3f7a11 */ /* 0x000fc400028f0eff */
[----:B------:R-:W-:Y:S02]  /*19c0*/  LEA.HI.X.SX32 R61, R61, c[0x0][0x16c], 0x1, P4 ;  /* 0x00005b003d3d7a11 */ /* 0x000fe400020f0eff */
[----:B------:R-:W-:Y:S02]  /*19d0*/  LEA.HI.X.SX32 R59, R59, c[0x0][0x16c], 0x1, P3 ;  /* 0x00005b003b3b7a11 */ /* 0x000fe400018f0eff */
[----:B------:R-:W-:Y:S02]  /*19e0*/  LEA.HI.X.SX32 R57, R57, c[0x0][0x16c], 0x1, P2 ;  /* 0x00005b0039397a11 */ /* 0x000fe400010f0eff */
[----:B------:R-:W-:Y:S02]  /*19f0*/  LEA.HI.X.SX32 R91, R91, c[0x0][0x16c], 0x1, P1 ;  /* 0x00005b005b5b7a11 */ /* 0x000fe400008f0eff */
.L_x_2:
[----:B------:R-:W-:Y:S02]  /*1a00*/  ISETP.GE.AND P1, PT, R72, UR4, PT ;  /* 0x0000000448007c0c */ /* 0x000fe4000bf26270 */
[----:B------:R-:W-:Y:S02]  /*1a10*/  IADD3 R32, P0, R50, R5, RZ ;  /* 0x0000000532207210 */ /* 0x000fe40007f1e0ff */
[----:B------:R-:W-:-:S03]  /*1a20*/  PRMT R92, RZ, 0x7610, R92 ;  /* 0x00007610ff5c7816 */ /* 0x000fc6000000005c */
[----:B------:R-:W-:Y:S01]  /*1a30*/  IMAD.X R33, R51, 0x1, R2, P0 ;  /* 0x0000000133217824 */ /* 0x000fe200000e0602 */
[----:B------:R-:W-:-:S05]  /*1a40*/  ISETP.GE.AND P0, PT, R74, UR4, PT ;  /* 0x000000044a007c0c */ /* 0x000fca000bf06270 */
[----:B------:R0:W2:Y:S01]  /*1a50*/  @!P1 LDG.E.U16 R92, [R32.64] ;  /* 0x00000006205c9981 */ /* 0x0000a2000c1e1500 */
[----:B------:R-:W-:Y:S02]  /*1a60*/  IADD3 R34, P1, R50, R4, RZ ;  /* 0x0000000432227210 */ /* 0x000fe40007f3e0ff */
[----:B------:R-:W-:-:S03]  /*1a70*/  PRMT R93, RZ, 0x7610, R93 ;  /* 0x00007610ff5d7816 */ /* 0x000fc6000000005d */
[----:B------:R-:W-:-:S05]  /*1a80*/  IMAD.X R35, R51, 0x1, R0, P1 ;  /* 0x0000000133237824 */ /* 0x000fca00008e0600 */
[----:B------:R1:W3:Y:S04]  /*1a90*/  @!P0 LDG.E.U16 R93, [R34.64] ;  /* 0x00000006225d8981 */ /* 0x0002e8000c1e1500 */
[----:B------:R-:W-:Y:S01]  /*1aa0*/  BAR.SYNC.DEFER_BLOCKING 0x0 ;  /* 0x0000000000007b1d */ /* 0x000fe20000010000 */
[----:B------:R-:W-:Y:S01]  /*1ab0*/  ISETP.GE.AND P0, PT, R73, UR4, PT ;  /* 0x0000000449007c0c */ /* 0x000fe2000bf06270 */
[----:B------:R-:W-:Y:S01]  /*1ac0*/  IMAD.WIDE R54, R8, 0x2, R52 ;  /* 0x0000000208367825 */ /* 0x000fe200078e0234 */
[----:B0-----:R-:W-:-:S11]  /*1ad0*/  PRMT R32, RZ, 0x7610, R32 ;  /* 0x00007610ff207816 */ /* 0x001fd60000000020 */
[----:B------:R0:W4:Y:S02]  /*1ae0*/  @!P0 LDG.E.U16 R32, [R54.64] ;  /* 0x0000000636208981 */ /* 0x000124000c1e1500 */
[--C-:B0-----:R-:W-:Y:S02]  /*1af0*/  IMAD.MOV.U32 R54, RZ, RZ, R90.reuse ;  /* 0x000000ffff367224 */ /* 0x101fe400078e005a */
[----:B------:R-:W-:Y:S01]  /*1b00*/  IMAD.MOV.U32 R55, RZ, RZ, R91 ;  /* 0x000000ffff377224 */ /* 0x000fe200078e005b */
[----:B------:R-:W-:-:S03]  /*1b10*/  PRMT R90, RZ, 0x7610, R90 ;  /* 0x00007610ff5a7816 */ /* 0x000fc6000000005a */
[----:B-1----:R-:W-:-:S05]  /*1b20*/  IMAD.WIDE R34, R8, 0x2, R54 ;  /* 0x0000000208227825 */ /* 0x002fca00078e0236 */
[----:B------:R0:W5:Y:S04]  /*1b30*/  @!P0 LDG.E.U16 R90, [R34.64] ;  /* 0x00000006225a8981 */ /* 0x000168000c1e1500 */
[----:B---3--:R1:W-:Y:S02]  /*1b40*/  STS.U16 [R11+0x1000], R93 ;  /* 0x0010005d0b007388 */ /* 0x0083e40000000400 */
[----:B-1----:R-:W-:Y:S02]  /*1b50*/  PRMT R93, RZ, 0x7610, R93 ;  /* 0x00007610ff5d7816 */ /* 0x002fe4000000005d */
[----:B----4-:R1:W-:Y:S02]  /*1b60*/  STS.U16 [R11], R32 ;  /* 0x000000200b007388 */ /* 0x0103e40000000400 */
[----:B-1----:R-:W-:-:S05]  /*1b70*/  IMAD.WIDE R32, R8, 0x2, R56 ;  /* 0x0000000208207825 */ /* 0x002fca00078e0238 */
[----:B------:R-:W3:Y:S01]  /*1b80*/  @!P0 LDG.E.U16 R93, [R32.64] ;  /* 0x00000006205d8981 */ /* 0x000ee2000c1e1500 */
[----:B0-----:R-:W-:-:S03]  /*1b90*/  IMAD.WIDE R34, R8, 0x2, R60 ;  /* 0x0000000208227825 */ /* 0x001fc600078e023c */
[----:B--2---:R0:W-:Y:S04]  /*1ba0*/  STS.U16 [R11+0x1100], R92 ;  /* 0x0011005c0b007388 */ /* 0x0041e80000000400 */
[----:B-----5:R1:W-:Y:S01]  /*1bb0*/  STS.U16 [R11+0x100], R90 ;  /* 0x0001005a0b007388 */ /* 0x0203e20000000400 */
[----:B0-----:R-:W-:Y:S01]  /*1bc0*/  PRMT R92, RZ, 0x7610, R92 ;  /* 0x00007610ff5c7816 */ /* 0x001fe2000000005c */
[----:B-1----:R-:W-:-:S05]  /*1bd0*/  IMAD.WIDE R90, R8, 0x2, R58 ;  /* 0x00000002085a7825 */ /* 0x002fca00078e023a */
[----:B------:R0:W2:Y:S04]  /*1be0*/  @!P0 LDG.E.U16 R92, [R90.64] ;  /* 0x000000065a5c8981 */ /* 0x0000a8000c1e1500 */
[----:B---3--:R1:W-:Y:S02]  /*1bf0*/  STS.U16 [R11+0x200], R93 ;  /* 0x0002005d0b007388 */ /* 0x0083e40000000400 */
[----:B-1----:R-:W-:-:S06]  /*1c00*/  PRMT R93, RZ, 0x7610, R93 ;  /* 0x00007610ff5d7816 */ /* 0x002fcc000000005d */
[----:B------:R-:W3:Y:S01]  /*1c10*/  @!P0 LDG.E.U16 R93, [R34.64] ;  /* 0x00000006225d8981 */ /* 0x000ee2000c1e1500 */
[----:B------:R-:W-:-:S04]  /*1c20*/  IMAD.WIDE R32, R8, 0x2, R62 ;  /* 0x0000000208207825 */ /* 0x000fc800078e023e */
[----:B0-----:R-:W-:Y:S01]  /*1c30*/  IMAD.WIDE R90, R8, 0x2, R64 ;  /* 0x00000002085a7825 */ /* 0x001fe200078e0240 */
[----:B--2---:R0:W-:Y:S02]  /*1c40*/  STS.U16 [R11+0x300], R92 ;  /* 0x0003005c0b007388 */ /* 0x0041e40000000400 */
[----:B0-----:R-:W-:-:S06]  /*1c50*/  PRMT R92, RZ, 0x7610, R92 ;  /* 0x00007610ff5c7816 */ /* 0x001fcc000000005c */
[----:B------:R-:W2:Y:S04]  /*1c60*/  @!P0 LDG.E.U16 R92, [R32.64] ;  /* 0x00000006205c8981 */ /* 0x000ea8000c1e1500 */
[----:B---3--:R0:W-:Y:S02]  /*1c70*/  STS.U16 [R11+0x400], R93 ;  /* 0x0004005d0b007388 */ /* 0x0081e40000000400 */
[----:B0-----:R-:W-:-:S06]  /*1c80*/  PRMT R93, RZ, 0x7610, R93 ;  /* 0x00007610ff5d7816 */ /* 0x001fcc000000005d */
[----:B------:R0:W3:Y:S04]  /*1c90*/  @!P0 LDG.E.U16 R93, [R90.64] ;  /* 0x000000065a5d8981 */ /* 0x0000e8000c1e1500 */
[----:B--2---:R1:W-:Y:S02]  /*1ca0*/  STS.U16 [R11+0x500], R92 ;  /* 0x0005005c0b007388 */ /* 0x0043e40000000400 */
[--C-:B-1----:R-:W-:Y:S01]  /*1cb0*/  IMAD.MOV.U32 R92, RZ, RZ, R42.reuse ;  /* 0x000000ffff5c7224 */ /* 0x102fe200078e002a */
[----:B------:R-:W-:Y:S01]  /*1cc0*/  PRMT R42, RZ, 0x7610, R42 ;  /* 0x00007610ff2a7816 */ /* 0x000fe2000000002a */
[--C-:B0-----:R-:W-:Y:S02]  /*1cd0*/  IMAD.MOV.U32 R90, RZ, RZ, R40.reuse ;  /* 0x000000ffff5a7224 */ /* 0x101fe400078e0028 */
[----:B------:R-:W-:Y:S01]  /*1ce0*/  IMAD.MOV.U32 R91, RZ, RZ, R41 ;  /* 0x000000ffff5b7224 */ /* 0x000fe200078e0029 */
[----:B------:R-:W-:-:S03]  /*1cf0*/  PRMT R40, RZ, 0x7610, R40 ;  /* 0x00007610ff287816 */ /* 0x000fc60000000028 */
[----:B------:R-:W-:-:S05]  /*1d00*/  IMAD.WIDE R34, R8, 0x2, R90 ;  /* 0x0000000208227825 */ /* 0x000fca00078e025a */
[----:B------:R0:W2:Y:S04]  /*1d10*/  @!P0 LDG.E.U16 R40, [R34.64] ;  /* 0x0000000622288981 */ /* 0x0000a8000c1e1500 */
[----:B---3--:R1:W-:Y:S02]  /*1d20*/  STS.U16 [R11+0x600], R93 ;  /* 0x0006005d0b007388 */ /* 0x0083e40000000400 */
[----:B-1----:R-:W-:-:S04]  /*1d30*/  IMAD.MOV.U32 R93, RZ, RZ, R43 ;  /* 0x000000ffff5d7224 */ /* 0x002fc800078e002b */
[----:B------:R-:W-:-:S05]  /*1d40*/  IMAD.WIDE R32, R8, 0x2, R92 ;  /* 0x0000000208207825 */ /* 0x000fca00078e025c */
[----:B------:R-:W3:Y:S01]  /*1d50*/  @!P0 LDG.E.U16 R42, [R32.64] ;  /* 0x00000006202a8981 */ /* 0x000ee2000c1e1500 */
[C---:B0-----:R-:W-:Y:S01]  /*1d60*/  IMAD.WIDE R34, R8.reuse, 0x2, R78 ;  /* 0x0000000208227825 */ /* 0x041fe200078e024e */
[----:B------:R-:W-:Y:S02]  /*1d70*/  PRMT R43, RZ, 0x7610, R43 ;  /* 0x00007610ff2b7816 */ /* 0x000fe4000000002b */
[----:B--2---:R0:W-:Y:S02]  /*1d80*/  STS.U16 [R11+0x700], R40 ;  /* 0x000700280b007388 */ /* 0x0041e40000000400 */
[----:B0-----:R-:W-:-:S05]  /*1d90*/  IMAD.WIDE R40, R8, 0x2, R76 ;  /* 0x0000000208287825 */ /* 0x001fca00078e024c */
[----:B------:R0:W2:Y:S04]  /*1da0*/  @!P0 LDG.E.U16 R43, [R40.64] ;  /* 0x00000006282b8981 */ /* 0x0000a8000c1e1500 */
[----:B---3--:R1:W-:Y:S02]  /*1db0*/  STS.U16 [R11+0x800], R42 ;  /* 0x0008002a0b007388 */ /* 0x0083e40000000400 */
[----:B-1----:R-:W-:-:S06]  /*1dc0*/  PRMT R42, RZ, 0x7610, R42 ;  /* 0x00007610ff2a7816 */ /* 0x002fcc000000002a */
[----:B------:R1:W3:Y:S01]  /*1dd0*/  @!P0 LDG.E.U16 R42, [R34.64] ;  /* 0x00000006222a8981 */ /* 0x0002e2000c1e1500 */
[----:B0-----:R-:W-:-:S04]  /*1de0*/  IMAD.WIDE R40, R8, 0x2, R82 ;  /* 0x0000000208287825 */ /* 0x001fc800078e0252 */
[C---:B------:R-:W-:Y:S01]  /*1df0*/  IMAD.WIDE R32, R8.reuse, 0x2, R80 ;  /* 0x0000000208207825 */ /* 0x040fe200078e0250 */
[----:B--2---:R0:W-:Y:S03]  /*1e00*/  STS.U16 [R11+0x900], R43 ;  /* 0x0009002b0b007388 */ /* 0x0041e60000000400 */
[----:B-1----:R-:W-:Y:S01]  /*1e10*/  IMAD.WIDE R34, R8, 0x2, R84 ;  /* 0x0000000208227825 */ /* 0x002fe200078e0254 */
[----:B0-----:R-:W-:-:S06]  /*1e20*/  PRMT R43, RZ, 0x7610, R43 ;  /* 0x00007610ff2b7816 */ /* 0x001fcc000000002b */
[----:B------:R0:W2:Y:S02]  /*1e30*/  @!P0 LDG.E.U16 R43, [R32.64] ;  /* 0x00000006202b8981 */ /* 0x0000a4000c1e1500 */
[----:B0-----:R-:W-:Y:S02]  /*1e40*/  IMAD.WIDE R32, R8, 0x2, R86 ;  /* 0x0000000208207825 */ /* 0x001fe400078e0256 */
[----:B---3--:R0:W-:Y:S02]  /*1e50*/  STS.U16 [R11+0xa00], R42 ;  /* 0x000a002a0b007388 */ /* 0x0081e40000000400 */
[----:B0-----:R-:W-:-:S06]  /*1e60*/  PRMT R42, RZ, 0x7610, R42 ;  /* 0x00007610ff2a7816 */ /* 0x001fcc000000002a */
[----:B------:R0:W3:Y:S02]  /*1e70*/  @!P0 LDG.E.U16 R42, [R40.64] ;  /* 0x00000006282a8981 */ /* 0x0000e4000c1e1500 */
[----:B0-----:R-:W-:-:S06]  /*1e80*/  PRMT R40, RZ, 0x7610, R40 ;  /* 0x00007610ff287816 */ /* 0x001fcc0000000028 */
[----:B------:R0:W4:Y:S01]  /*1e90*/  @!P0 LDG.E.U16 R40, [R34.64] ;  /* 0x0000000622288981 */ /* 0x000122000c1e1500 */
[----:B------:R-:W-:Y:S02]  /*1ea0*/  PRMT R41, RZ, 0x7610, R41 ;  /* 0x00007610ff297816 */ /* 0x000fe40000000029 */
[----:B0-----:R-:W-:-:S06]  /*1eb0*/  PRMT R34, RZ, 0x7610, R34 ;  /* 0x00007610ff227816 */ /* 0x001fcc0000000022 */
[----:B------:R0:W5:Y:S02]  /*1ec0*/  @!P0 LDG.E.U16 R34, [R32.64] ;  /* 0x0000000620228981 */ /* 0x000164000c1e1500 */
[----:B0-----:R-:W-:-:S05]  /*1ed0*/  IMAD.WIDE R32, R8, 0x2, R88 ;  /* 0x0000000208207825 */ /* 0x001fca00078e0258 */
[----:B------:R-:W5:Y:S04]  /*1ee0*/  @!P0 LDG.E.U16 R41, [R32.64] ;  /* 0x0000000620298981 */ /* 0x000f68000c1e1500 */
[----:B--2---:R-:W-:Y:S01]  /*1ef0*/  STS.U16 [R11+0xb00], R43 ;  /* 0x000b002b0b007388 */ /* 0x004fe20000000400 */
[----:B------:R-:W-:-:S04]  /*1f00*/  IADD3 R3, R3, -0x1, RZ ;  /* 0xffffffff03037810 */ /* 0x000fc80007ffe0ff */
[----:B------:R-:W-:Y:S01]  /*1f10*/  ISETP.NE.U32.AND P0, PT, R3, RZ, PT ;  /* 0x000000ff0300720c */ /* 0x000fe20003f05070 */
[----:B------:R-:W-:Y:S01]  /*1f20*/  IMAD.WIDE R54, R7, 0x2, R54 ;  /* 0x0000000207367825 */ /* 0x000fe200078e0236 */
[----:B------:R-:W-:-:S03]  /*1f30*/  UIADD3 UR4, UR4, -0x10, URZ ;  /* 0xfffffff004047890 */ /* 0x000fc6000fffe03f */
[----:B------:R-:W-:-:S04]  /*1f40*/  IMAD.WIDE R88, R7, 0x2, R88 ;  /* 0x0000000207587825 */ /* 0x000fc800078e0258 */
        /* <DEDUP_REMOVED lines=12> */
[----:B------:R-:W-:Y:S01]  /*2010*/  IMAD.WIDE R50, R6, 0x2, R50 ;  /* 0x0000000206327825 */ /* 0x000fe200078e0232 */
[----:B---3--:R-:W-:Y:S04]  /*2020*/  STS.U16 [R11+0xc00], R42 ;  /* 0x000c002a0b007388 */ /* 0x008fe80000000400 */
[----:B----4-:R-:W-:Y:S04]  /*2030*/  STS.U16 [R11+0xd00], R40 ;  /* 0x000d00280b007388 */ /* 0x010fe80000000400 */
[----:B-----5:R-:W-:Y:S04]  /*2040*/  STS.U16 [R11+0xe00], R34 ;  /* 0x000e00220b007388 */ /* 0x020fe80000000400 */
[----:B------:R-:W-:Y:S04]  /*2050*/  STS.U16 [R11+0xf00], R41 ;  /* 0x000f00290b007388 */ /* 0x000fe80000000400 */
[----:B------:R-:W-:Y:S06]  /*2060*/  BAR.SYNC.DEFER_BLOCKING 0x0 ;  /* 0x0000000000007b1d */ /* 0x000fec0000010000 */
[----:B------:R-:W-:Y:S04]  /*2070*/  LDSM.16.MT88.4 R32, [R10+0x1000] ;  /* 0x001000000a20783b */ /* 0x000fe80000004200 */
[----:B------:R-:W0:Y:S02]  /*2080*/  LDSM.16.M88.4 R40, [R9] ;  /* 0x000000000928783b */ /* 0x000e240000000200 */
[C---:B0-----:R-:W-:Y:S08]  /*2090*/  HMMA.16816.F32.BF16 R20, R32.reuse, R40, R20 ;  /* 0x000000282014723c */ /* 0x041ff00000041814 */
[C---:B------:R-:W-:Y:S01]  /*20a0*/  HMMA.16816.F32.BF16 R24, R32.reuse, R42, R24 ;  /* 0x0000002a2018723c */ /* 0x040fe20000041818 */
[----:B------:R-:W0:Y:S07]  /*20b0*/  LDSM.16.M88.4 R40, [R9+0x800] ;  /* 0x000800000928783b */ /* 0x000e2e0000000200 */
[C---:B0-----:R-:W-:Y:S08]  /*20c0*/  HMMA.16816.F32.BF16 R36, R32.reuse, R40, R36 ;  /* 0x000000282024723c */ /* 0x041ff00000041824 */
[----:B------:R-:W-:Y:S01]  /*20d0*/  HMMA.16816.F32.BF16 R28, R32, R42, R28 ;  /* 0x0000002a201c723c */ /* 0x000fe2000004181c */
[----:B------:R-:W-:-:S04]  /*20e0*/  IMAD.WIDE R40, R7, 0x2, R90 ;  /* 0x0000000207287825 */ /* 0x000fc800078e025a */
[----:B------:R-:W-:Y:S02]  /*20f0*/  IMAD.MOV.U32 R90, RZ, RZ, R54 ;  /* 0x000000ffff5a7224 */ /* 0x000fe400078e0036 */
[----:B------:R-:W-:-:S04]  /*2100*/  IMAD.WIDE R42, R7, 0x2, R92 ;  /* 0x00000002072a7825 */ /* 0x000fc800078e025c */
[----:B------:R-:W-:Y:S01]  /*2110*/  IMAD.MOV.U32 R91, RZ, RZ, R55 ;  /* 0x000000ffff5b7224 */ /* 0x000fe200078e0037 */
[----:B------:R-:W-:Y:S05]  /*2120*/  @P0 BRA `(.L_x_2) ;  /* 0xfffff8d000000947 */ /* 0x000fea000383ffff */
[----:B------:R-:W-:-:S01]  /*2130*/  NOP ;  /* 0x0000000000007918 */ /* 0x000fc20000000000 */
[----:B------:R-:W-:Y:S02]  /*2140*/  F2FP.BF16.PACK_AB R22, R26, R22 ;  /* 0x000000161a16723e */ /* 0x000fe400000010ff */
[----:B------:R-:W-:Y:S02]  /*2150*/  F2FP.BF16.PACK_AB R10, R27, R23 ;  /* 0x000000171b0a723e */ /* 0x000fe400000010ff */
[----:B------:R-:W-:Y:S02]  /*2160*/  F2FP.BF16.PACK_AB R26, R25, R21 ;  /* 0x00000015191a723e */ /* 0x000fe400000010ff */
[----:B------:R-:W-:Y:S02]  /*2170*/  F2FP.BF16.PACK_AB R11, R31, R39 ;  /* 0x000000271f0b723e */ /* 0x000fe400000010ff */
[----:B------:R-:W-:Y:S02]  /*2180*/  F2FP.BF16.PACK_AB R23, R30, R38 ;  /* 0x000000261e17723e */ /* 0x000fe400000010ff */
[----:B------:R-:W-:-:S02]  /*2190*/  F2FP.BF16.PACK_AB R27, R29, R37 ;  /* 0x000000251d1b723e */ /* 0x000fc400000010ff */
[----:B------:R-:W-:Y:S02]  /*21a0*/  F2FP.BF16.PACK_AB R21, R28, R36 ;  /* 0x000000241c15723e */ /* 0x000fe400000010ff */
[----:B------:R-:W-:Y:S02]  /*21b0*/  F2FP.BF16.PACK_AB R20, R24, R20 ;  /* 0x000000141814723e */ /* 0x000fe400000010ff */
.L_x_1:
[----:B------:R-:W-:Y:S01]  /*21c0*/  BAR.SYNC.DEFER_BLOCKING 0x0 ;  /* 0x0000000000007b1d */ /* 0x000fe20000010000 */
[----:B------:R-:W-:Y:S02]  /*21d0*/  ISETP.NE.U32.AND P0, PT, R15, RZ, PT ;  /* 0x000000ff0f00720c */ /* 0x000fe40003f05070 */
[C---:B------:R-:W-:Y:S02]  /*21e0*/  LOP3.LUT R0, R75.reuse, 0x60, RZ, 0xc0, !PT ;  /* 0x000000604b007812 */ /* 0x040fe400078ec0ff */
[----:B------:R-:W-:Y:S02]  /*21f0*/  LOP3.LUT R2, R75, 0xc, RZ, 0xc0, !PT ;  /* 0x0000000c4b027812 */ /* 0x000fe400078ec0ff */
[----:B------:R-:W-:Y:S01]  /*2200*/  SEL R5, RZ, 0x420, !P0 ;  /* 0x00000420ff057807 */ /* 0x000fe20004000000 */
[----:B------:R-:W-:Y:S01]  /*2210*/  IMAD.SHL.U32 R3, R0, 0x8, RZ ;  /* 0x0000000800037824 */ /* 0x000fe200078e00ff */
[----:B------:R-:W-:Y:S01]  /*2220*/  LOP3.LUT R7, R13, 0xf8, RZ, 0xc0, !PT ;  /* 0x000000f80d077812 */ /* 0x000fe200078ec0ff */
[C---:B------:R-:W-:Y:S01]  /*2230*/  IMAD R0, R14.reuse, c[0x0][0x194], RZ ;  /* 0x000065000e007a24 */ /* 0x040fe200078e02ff */
[----:B------:R-:W-:Y:S01]  /*2240*/  ISETP.GE.AND P0, PT, R14, c[0x0][0x178], PT ;  /* 0x00005e000e007a0c */ /* 0x000fe20003f06270 */
[----:B------:R-:W-:-:S02]  /*2250*/  IMAD R5, R2, 0x2, R5 ;  /* 0x0000000202057824 */ /* 0x000fc400078e0205 */
[----:B------:R-:W-:Y:S01]  /*2260*/  IMAD R2, R2, 0x100, R7 ;  /* 0x0000010002027824 */ /* 0x000fe200078e0207 */
[----:B------:R-:W-:Y:S02]  /*2270*/  LEA R25, P1, R0, c[0x0][0x170], 0x1 ;  /* 0x00005c0000197a11 */ /* 0x000fe400078208ff */
[----:B------:R-:W-:Y:S01]  /*2280*/  LOP3.LUT R13, R5, R12, R3, 0x1e, !PT ;  /* 0x0000000c050d7212 */ /* 0x000fe200078e1e03 */
[----:B------:R-:W-:Y:S01]  /*2290*/  IMAD R12, R71, c[0x0][0x198], RZ ;  /* 0x00006600470c7a24 */ /* 0x000fe200078e02ff */
[----:B------:R-:W-:Y:S02]  /*22a0*/  LOP3.LUT R75, R2, 0x60, R75, 0x78, !PT ;  /* 0x00000060024b7812 */ /* 0x000fe400078e784b */
[----:B------:R-:W-:Y:S02]  /*22b0*/  LOP3.LUT R15, R13, 0x40, RZ, 0x3c, !PT ;  /* 0x000000400d0f7812 */ /* 0x000fe400078e3cff */
[----:B------:R-:W-:Y:S01]  /*22c0*/  ISETP.LT.AND P4, PT, R71, c[0x0][0x17c], !P0 ;  /* 0x00005f0047007a0c */ /* 0x000fe20004781270 */
[----:B------:R-:W-:Y:S01]  /*22d0*/  STS.64 [R13], R20 ;  /* 0x000000140d007388 */ /* 0x000fe20000000a00 */
[C---:B------:R-:W-:Y:S01]  /*22e0*/  ISETP.LT.AND P3, PT, R70.reuse, c[0x0][0x17c], !P0 ;  /* 0x00005f0046007a0c */ /* 0x040fe20004761270 */
[----:B------:R-:W-:Y:S01]  /*22f0*/  IMAD R70, R70, c[0x0][0x198], RZ ;  /* 0x0000660046467a24 */ /* 0x000fe200078e02ff */
[----:B------:R-:W-:Y:S01]  /*2300*/  ISETP.LT.AND P2, PT, R66, c[0x0][0x17c], !P0 ;  /* 0x00005f0042007a0c */ /* 0x000fe20004741270 */
[----:B------:R0:W-:Y:S04]  /*2310*/  STS.64 [R13+0x80], R26 ;  /* 0x0000801a0d007388 */ /* 0x0001e80000000a00 */
[----:B------:R1:W-:Y:S04]  /*2320*/  STS.64 [R15+0x800], R22 ;  /* 0x000800160f007388 */ /* 0x0003e80000000a00 */
[----:B------:R2:W-:Y:S04]  /*2330*/  STS.64 [R15+0x880], R10 ;  /* 0x0008800a0f007388 */ /* 0x0005e80000000a00 */
[----:B------:R-:W-:Y:S01]  /*2340*/  BAR.SYNC.DEFER_BLOCKING 0x0 ;  /* 0x0000000000007b1d */ /* 0x000fe20000010000 */
[----:B0-----:R-:W-:Y:S01]  /*2350*/  IMAD.MOV.U32 R27, RZ, RZ, c[0x0][0x198] ;  /* 0x00006600ff1b7624 */ /* 0x001fe200078e00ff */
[----:B-1----:R-:W-:-:S03]  /*2360*/  LEA.HI.X.SX32 R23, R0, c[0x0][0x174], 0x1, P1 ;  /* 0x00005d0000177a11 */ /* 0x002fc600008f0eff */
[----:B------:R-:W-:Y:S01]  /*2370*/  IMAD R0, R27, 0x10, R12 ;  /* 0x000000101b007824 */ /* 0x000fe200078e020c */
[----:B--2---:R-:W-:-:S03]  /*2380*/  LEA R10, P1, R12, R25, 0x1 ;  /* 0x000000190c0a7211 */ /* 0x004fc600078208ff */
[----:B------:R-:W-:Y:S01]  /*2390*/  IMAD R21, R27, 0x8, R0 ;  /* 0x000000081b157824 */ /* 0x000fe200078e0200 */
[----:B------:R-:W-:Y:S02]  /*23a0*/  LEA R14, P6, R0, R25, 0x1 ;  /* 0x00000019000e7211 */ /* 0x000fe400078c08ff */
[----:B------:R-:W-:Y:S02]  /*23b0*/  LEA.HI.X.SX32 R11, R12, R23, 0x1, P1 ;  /* 0x000000170c0b7211 */ /* 0x000fe400008f0eff */
[C---:B------:R-:W-:Y:S02]  /*23c0*/  LEA R12, P5, R70.reuse, R25, 0x1 ;  /* 0x00000019460c7211 */ /* 0x040fe400078a08ff */
[----:B------:R-:W-:Y:S02]  /*23d0*/  ISETP.LT.AND P1, PT, R67, c[0x0][0x17c], !P0 ;  /* 0x00005f0043007a0c */ /* 0x000fe40004721270 */
[-C--:B------:R-:W-:Y:S02]  /*23e0*/  LEA.HI.X.SX32 R13, R70, R23.reuse, 0x1, P5 ;  /* 0x00000017460d7211 */ /* 0x080fe400028f0eff */
[----:B------:R-:W-:Y:S01]  /*23f0*/  LEA.HI.X.SX32 R15, R0, R23, 0x1, P6 ;  /* 0x00000017000f7211 */ /* 0x000fe200030f0eff */
[----:B------:R-:W-:Y:S01]  /*2400*/  IMAD R0, R27, 0x8, R21 ;  /* 0x000000081b007824 */ /* 0x000fe200078e0215 */
[----:B------:R-:W-:Y:S01]  /*2410*/  LEA R20, P6, R21, R25, 0x1 ;  /* 0x0000001915147211 */ /* 0x000fe200078c08ff */
[----:B------:R-:W0:Y:S01]  /*2420*/  LDS.64 R8, [R75] ;  /* 0x000000004b087984 */ /* 0x000e220000000a00 */
[----:B------:R-:W-:-:S02]  /*2430*/  ISETP.LT.AND P5, PT, R48, c[0x0][0x17c], !P0 ;  /* 0x00005f0030007a0c */ /* 0x000fc400047a1270 */
[----:B------:R-:W-:Y:S01]  /*2440*/  LEA.HI.X.SX32 R21, R21, R23, 0x1, P6 ;  /* 0x0000001715157211 */ /* 0x000fe200030f0eff */
[----:B------:R-:W1:Y:S04]  /*2450*/  LDS.64 R6, [R75+0x100] ;  /* 0x000100004b067984 */ /* 0x000e680000000a00 */
[----:B------:R-:W2:Y:S04]  /*2460*/  LDS.64 R4, [R75+0x200] ;  /* 0x000200004b047984 */ /* 0x000ea80000000a00 */
[----:B------:R-:W3:Y:S04]  /*2470*/  LDS.64 R2, [R75+0x300] ;  /* 0x000300004b027984 */ /* 0x000ee80000000a00 */
[----:B0-----:R0:W-:Y:S01]  /*2480*/  @P4 STG.E.U16 [R10.64], R8 ;  /* 0x000000080a004986 */ /* 0x0011e2000c101506 */
[----:B------:R-:W-:-:S03]  /*2490*/  ISETP.LT.AND P4, PT, R49, c[0x0][0x17c], !P0 ;  /* 0x00005f0031007a0c */ /* 0x000fc60004781270 */
[----:B-1----:R1:W-:Y:S01]  /*24a0*/  @P3 STG.E.U16 [R12.64], R6 ;  /* 0x000000060c003986 */ /* 0x0023e2000c101506 */
[----:B------:R-:W-:-:S03]  /*24b0*/  ISETP.LT.AND P3, PT, R47, c[0x0][0x17c], !P0 ;  /* 0x00005f002f007a0c */ /* 0x000fc60004761270 */
[----:B--2---:R2:W-:Y:S01]  /*24c0*/  @P1 STG.E.U16 [R14.64], R4 ;  /* 0x000000040e001986 */ /* 0x0045e2000c101506 */
[----:B------:R-:W-:Y:S02]  /*24d0*/  ISETP.LT.AND P1, PT, R46, c[0x0][0x17c], !P0 ;  /* 0x00005f002e007a0c */ /* 0x000fe40004721270 */
[----:B0-----:R-:W-:Y:S01]  /*24e0*/  LEA R10, P6, R0, R25, 0x1 ;  /* 0x00000019000a7211 */ /* 0x001fe200078c08ff */
[----:B---3--:R-:W-:Y:S01]  /*24f0*/  @P2 STG.E.U16 [R20.64], R2 ;  /* 0x0000000214002986 */ /* 0x008fe2000c101506 */
[----:B------:R-:W-:Y:S02]  /*2500*/  ISETP.LT.AND P2, PT, R45, c[0x0][0x17c], !P0 ;  /* 0x00005f002d007a0c */ /* 0x000fe40004741270 */
[----:B-1----:R-:W-:Y:S01]  /*2510*/  PRMT R13, R8, 0x7632, R13 ;  /* 0x00007632080d7816 */ /* 0x002fe2000000000d */
[C---:B------:R-:W-:Y:S01]  /*2520*/  IMAD R8, R27.reuse, 0x8, R0 ;  /* 0x000000081b087824 */ /* 0x040fe200078e0200 */
[----:B------:R-:W-:Y:S02]  /*2530*/  LEA.HI.X.SX32 R11, R0, R23, 0x1, P6 ;  /* 0x00000017000b7211 */ /* 0x000fe400030f0eff */
[----:B------:R-:W-:Y:S01]  /*2540*/  PRMT R6, R6, 0x7632, R6 ;  /* 0x0000763206067816 */ /* 0x000fe20000000006 */
[----:B------:R-:W-:Y:S01]  /*2550*/  IMAD R0, R27, 0x8, R8 ;  /* 0x000000081b007824 */ /* 0x000fe200078e0208 */
[----:B------:R-:W-:Y:S01]  /*2560*/  LEA R12, P6, R8, R25, 0x1 ;  /* 0x00000019080c7211 */ /* 0x000fe200078c08ff */
[----:B------:R0:W-:Y:S01]  /*2570*/  @P4 STG.E.U16 [R10.64], R13 ;  /* 0x0000000d0a004986 */ /* 0x0001e2000c101506 */
[C---:B------:R-:W-:Y:S01]  /*2580*/  ISETP.LT.AND P4, PT, R69.reuse, c[0x0][0x17c], !P0 ;  /* 0x00005f0045007a0c */ /* 0x040fe20004781270 */
[----:B------:R-:W-:Y:S01]  /*2590*/  IMAD R69, R69, c[0x0][0x198], RZ ;  /* 0x0000660045457a24 */ /* 0x000fe200078e02ff */
[----:B--2---:R-:W-:-:S02]  /*25a0*/  PRMT R4, R4, 0x7632, R4 ;  /* 0x0000763204047816 */ /* 0x004fc40000000004 */
[----:B0-----:R-:W-:Y:S02]  /*25b0*/  LEA.HI.X.SX32 R13, R8, R23, 0x1, P6 ;  /* 0x00000017080d7211 */ /* 0x001fe400030f0eff */
[----:B------:R-:W-:Y:S02]  /*25c0*/  LEA R14, P6, R0, R25, 0x1 ;  /* 0x00000019000e7211 */ /* 0x000fe400078c08ff */
[----:B------:R-:W-:Y:S01]  /*25d0*/  PRMT R8, R2, 0x7632, R8 ;  /* 0x0000763202087816 */ /* 0x000fe20000000008 */
[----:B------:R0:W-:Y:S01]  /*25e0*/  @P5 STG.E.U16 [R12.64], R6 ;  /* 0x000000060c005986 */ /* 0x0001e2000c101506 */
[----:B------:R-:W-:Y:S01]  /*25f0*/  LEA.HI.X.SX32 R15, R0, R23, 0x1, P6 ;  /* 0x00000017000f7211 */ /* 0x000fe200030f0eff */
[----:B------:R-:W-:Y:S01]  /*2600*/  IMAD R0, R27, 0x10, R0 ;  /* 0x000000101b007824 */ /* 0x000fe200078e0200 */
[-C--:B------:R-:W-:Y:S02]  /*2610*/  LEA R20, P6, R69, R25.reuse, 0x1 ;  /* 0x0000001945147211 */ /* 0x080fe400078c08ff */
[----:B------:R-:W-:Y:S01]  /*2620*/  ISETP.LT.AND P5, PT, R44, c[0x0][0x17c], !P0 ;  /* 0x00005f002c007a0c */ /* 0x000fe200047a1270 */
[----:B------:R1:W-:Y:S01]  /*2630*/  @P3 STG.E.U16 [R14.64], R4 ;  /* 0x000000040e003986 */ /* 0x0003e2000c101506 */
[----:B------:R-:W-:Y:S01]  /*2640*/  IMAD R2, R27, 0x8, R0 ;  /* 0x000000081b027824 */ /* 0x000fe200078e0200 */
[----:B------:R-:W-:-:S02]  /*2650*/  LEA R10, P3, R0, R25, 0x1 ;  /* 0x00000019000a7211 */ /* 0x000fc400078608ff */
[----:B------:R-:W-:Y:S02]  /*2660*/  LEA.HI.X.SX32 R21, R69, R23, 0x1, P6 ;  /* 0x0000001745157211 */ /* 0x000fe400030f0eff */
[----:B0-----:R-:W-:Y:S02]  /*2670*/  LEA R12, P6, R2, R25, 0x1 ;  /* 0x00000019020c7211 */ /* 0x001fe400078c08ff */
[-C--:B------:R-:W-:Y:S01]  /*2680*/  LEA.HI.X.SX32 R11, R0, R23.reuse, 0x1, P3 ;  /* 0x00000017000b7211 */ /* 0x080fe200018f0eff */
[C---:B------:R-:W-:Y:S01]  /*2690*/  IMAD R0, R27.reuse, 0x8, R2 ;  /* 0x000000081b007824 */ /* 0x040fe200078e0202 */
[----:B------:R-:W-:Y:S01]  /*26a0*/  LEA.HI.X.SX32 R13, R2, R23, 0x1, P6 ;  /* 0x00000017020d7211 */ /* 0x000fe200030f0eff */
[----:B------:R0:W-:Y:S01]  /*26b0*/  @P4 STG.E.U16 [R20.64], R8 ;  /* 0x0000000814004986 */ /* 0x0001e2000c101506 */
[----:B------:R-:W-:Y:S01]  /*26c0*/  ISETP.LT.AND P3, PT, R18, c[0x0][0x17c], !P0 ;  /* 0x00005f0012007a0c */ /* 0x000fe20004761270 */
[----:B------:R-:W-:Y:S01]  /*26d0*/  IMAD R2, R27, 0x8, R0 ;  /* 0x000000081b027824 */ /* 0x000fe200078e0200 */
[----:B------:R-:W-:Y:S01]  /*26e0*/  ISETP.LT.AND P4, PT, R19, c[0x0][0x17c], !P0 ;  /* 0x00005f0013007a0c */ /* 0x000fe20004781270 */
[----:B------:R-:W-:Y:S01]  /*26f0*/  @P1 STG.E.U16 [R10.64], R9 ;  /* 0x000000090a001986 */ /* 0x000fe2000c101506 */
[----:B-1----:R-:W-:Y:S01]  /*2700*/  LEA R14, P1, R0, R25, 0x1 ;  /* 0x00000019000e7211 */ /* 0x002fe200078208ff */
[----:B------:R-:W-:-:S02]  /*2710*/  IMAD R4, R27, 0x8, R2 ;  /* 0x000000081b047824 */ /* 0x000fc400078e0202 */
[----:B------:R1:W-:Y:S01]  /*2720*/  @P2 STG.E.U16 [R12.64], R7 ;  /* 0x000000070c002986 */ /* 0x0003e2000c101506 */
[----:B------:R-:W-:Y:S01]  /*2730*/  LEA.HI.X.SX32 R15, R0, R23, 0x1, P1 ;  /* 0x00000017000f7211 */ /* 0x000fe200008f0eff */
[C---:B------:R-:W-:Y:S01]  /*2740*/  IMAD R6, R27.reuse, 0x8, R4 ;  /* 0x000000081b067824 */ /* 0x040fe200078e0204 */
[-C--:B------:R-:W-:Y:S01]  /*2750*/  LEA R18, P2, R2, R25.reuse, 0x1 ;  /* 0x0000001902127211 */ /* 0x080fe200078408ff */
[----:B0-----:R-:W-:Y:S01]  /*2760*/  IMAD R8, R68, c[0x0][0x198], RZ ;  /* 0x0000660044087a24 */ /* 0x001fe200078e02ff */
[----:B------:R-:W-:Y:S01]  /*2770*/  LEA R20, P1, R4, R25, 0x1 ;  /* 0x0000001904147211 */ /* 0x000fe200078208ff */
[----:B------:R-:W-:Y:S01]  /*2780*/  IMAD R0, R27, 0x8, R6 ;  /* 0x000000081b007824 */ /* 0x000fe200078e0206 */
[-C--:B------:R-:W-:Y:S01]  /*2790*/  LEA.HI.X.SX32 R19, R2, R23.reuse, 0x1, P2 ;  /* 0x0000001702137211 */ /* 0x080fe200010f0eff */
[----:B------:R0:W-:Y:S01]  /*27a0*/  @P5 STG.E.U16 [R14.64], R5 ;  /* 0x000000050e005986 */ /* 0x0001e2000c101506 */
[----:B------:R-:W-:Y:S02]  /*27b0*/  LEA.HI.X.SX32 R21, R4, R23, 0x1, P1 ;  /* 0x0000001704157211 */ /* 0x000fe400008f0eff */
[----:B------:R-:W-:Y:S01]  /*27c0*/  ISETP.LT.AND P2, PT, R17, c[0x0][0x17c], !P0 ;  /* 0x00005f0011007a0c */ /* 0x000fe20004741270 */
[----:B------:R0:W-:Y:S01]  /*27d0*/  @P4 STG.E.U16 [R18.64], R3 ;  /* 0x0000000312004986 */ /* 0x0001e2000c101506 */
[----:B-1----:R-:W-:-:S02]  /*27e0*/  LEA R12, P1, R0, R25, 0x1 ;  /* 0x00000019000c7211 */ /* 0x002fc400078208ff */
[----:B------:R-:W-:Y:S02]  /*27f0*/  LEA R10, P6, R6, R25, 0x1 ;  /* 0x00000019060a7211 */ /* 0x000fe400078c08ff */
[-C--:B------:R-:W-:Y:S02]  /*2800*/  LEA.HI.X.SX32 R13, R0, R23.reuse, 0x1, P1 ;  /* 0x00000017000d7211 */ /* 0x080fe400008f0eff */
[----:B------:R-:W-:Y:S02]  /*2810*/  ISETP.LT.AND P1, PT, R16, c[0x0][0x17c], !P0 ;  /* 0x00005f0010007a0c */ /* 0x000fe40004721270 */
[----:B------:R-:W-:Y:S02]  /*2820*/  ISETP.LT.AND P0, PT, R68, c[0x0][0x17c], !P0 ;  /* 0x00005f0044007a0c */ /* 0x000fe40004701270 */
[----:B------:R-:W-:Y:S02]  /*2830*/  PRMT R9, R9, 0x7632, R9 ;  /* 0x0000763209097816 */ /* 0x000fe40000000009 */
[----:B------:R-:W-:-:S02]  /*2840*/  LEA.HI.X.SX32 R11, R6, R23, 0x1, P6 ;  /* 0x00000017060b7211 */ /* 0x000fc400030f0eff */
[----:B------:R-:W-:Y:S01]  /*2850*/  PRMT R7, R7, 0x7632, R7 ;  /* 0x0000763207077816 */ /* 0x000fe20000000007 */
[----:B------:R0:W-:Y:S01]  /*2860*/  @P3 STG.E.U16 [R20.64], R9 ;  /* 0x0000000914003986 */ /* 0x0001e2000c101506 */
[----:B------:R-:W-:Y:S02]  /*2870*/  PRMT R6, R5, 0x7632, R6 ;  /* 0x0000763205067816 */ /* 0x000fe40000000006 */
[C---:B------:R-:W-:Y:S01]  /*2880*/  LEA R22, P6, R8.reuse, R25, 0x1 ;  /* 0x0000001908167211 */ /* 0x040fe200078c08ff */
[----:B------:R0:W-:Y:S03]  /*2890*/  @P2 STG.E.U16 [R10.64], R7 ;  /* 0x000000070a002986 */ /* 0x0001e6000c101506 */
[----:B------:R-:W-:Y:S01]  /*28a0*/  LEA.HI.X.SX32 R23, R8, R23, 0x1, P6 ;  /* 0x0000001708177211 */ /* 0x000fe200030f0eff */
[----:B------:R0:W-:Y:S01]  /*28b0*/  @P1 STG.E.U16 [R12.64], R6 ;  /* 0x000000060c001986 */ /* 0x0001e2000c101506 */
[----:B------:R-:W-:Y:S07]  /*28c0*/  @!P0 EXIT ;  /* 0x000000000000894d */ /* 0x000fee0003800000 */
[----:B0-----:R-:W-:-:S05]  /*28d0*/  PRMT R11, R3, 0x7632, R11 ;  /* 0x00007632030b7816 */ /* 0x001fca000000000b */
[----:B------:R-:W-:Y:S01]  /*28e0*/  STG.E.U16 [R22.64], R11 ;  /* 0x0000000b16007986 */ /* 0x000fe2000c101506 */
[----:B------:R-:W-:Y:S05]  /*28f0*/  EXIT ;  /* 0x000000000000794d */ /* 0x000fea0003800000 */
.L_x_3:
[----:B------:R-:W-:-:S00]  /*2900*/  BRA `(.L_x_3) ;  /* 0xfffffff000007947 */ /* 0x000fc0000383ffff */
[----:B------:R-:W-:-:S00]  /*2910*/  NOP ;  /* 0x0000000000007918 */ /* 0x000fc00000000000 */
        /* <DEDUP_REMOVED lines=14> */
.L_x_4:


//--------------------- .nv.shared.matmul_kernel  --------------------------
	.section	.nv.shared.matmul_kernel,"aw",@nobits
	.sectionflags	@""
	.align	16
